	.target	sm_100a

	.elftype	@"ET_EXEC"


//--------------------- .note.nv.tkinfo           --------------------------
	.section	.note.nv.tkinfo,"",@"SHT_NOTE"
	.sectionflags	@"SHF_NOTE_NV_TKINFO"
	.tkinfo
        /*0018*/ 	.word	0x00000002
        /*0030*/ 	.string	""
        /*0030*/ 	.string	"ptxas"
        /*0030*/ 	.string	"Cuda compilation tools, release 13.0, V13.0.88"
        /*0030*/ 	.string	"Build cuda_13.0.r13.0/compiler.36424714_0"
        /*0030*/ 	.string	"-arch sm_100a -m 64 "



//--------------------- .note.nv.cuinfo           --------------------------
	.section	.note.nv.cuinfo,"",@"SHT_NOTE"
	.sectionflags	@"SHF_NOTE_NV_CUINFO"
        /*0018*/ 	.short	0x0002
        /*001a*/ 	.short	0x0064
        /*001c*/ 	.short	0x0082
	.zero		2


//--------------------- .nv.info                  --------------------------
	.section	.nv.info,"",@"SHT_CUDA_INFO"
	.align	4


	//----- nvinfo : EIATTR_REGCOUNT
	.align		4
        /*0000*/ 	.byte	0x04, 0x2f
        /*0002*/ 	.short	(.L_20 - .L_19)
	.align		4
.L_19:
        /*0004*/ 	.word	index@(_ZN7cutlass13device_kernelINS_4gemm6kernel13GemmUniversalIN4cute5tupleIJiiiiEEENS1_10collective13CollectiveMmaINS1_35MainloopSm100TmaUmmaWarpSpecializedILi10ELi2ELi4ENS5_IJNS4_1CILi1EEENSA_ILi8EEESB_EEEEENS5_IJNSA_ILi64EEENSA_ILi256EEESF_EEENS_12float_e4m3_tENS5_IJlSB_lEEESI_SJ_NS4_8TiledMMAINS4_8MMA_AtomIJNS4_10MMA_TraitsINS4_19SM100_MMA_F8F6F4_SSEJSI_SI_fSF_SG_NS4_17integral_constantINS4_4UMMA5MajorELSQ_0EEESR_NSO_INSP_7ScaleInELSS_0EEEST_EEEEEENS4_6LayoutINS5_IJSB_SB_SB_EEENS5_IJNSA_ILi0EEESY_SY_EEEEENS5_IJNS4_10UnderscoreES11_S11_EEEEENS4_23SM90_TMA_LOAD_MULTICASTENS4_14ComposedLayoutINS4_7SwizzleILi2ELi4ELi3EEENS4_18smem_ptr_flag_bitsILi8EEENSW_INS5_IJSC_SF_EEENS5_IJSF_SB_EEEEEEEvNS4_8identityENS4_13SM90_TMA_LOADES1D_vS1E_EENS_8epilogue10collective18CollectiveEpilogueINS1H_23Sm100TmaWarpSpecializedILi4ELi2ELi32ELb0ELb0EEEJSH_NS5_IJNSW_ISF_SB_EES1M_EEESI_SJ_SI_SJ_NS1H_6fusion15FusionCallbacksIS1L_NS1O_17LinearCombinationISI_fSI_fLNS_15FloatRoundStyleE2EEESH_S1N_JEEENS4_5SM1004TMEM4LOAD26SM100_TMEM_LOAD_16dp32b32xES1F_S1D_NS4_39AutoVectorizingCopyWithAssumedAlignmentILi128EEENS4_14SM90_TMA_STOREES1D_S1Z_S1Z_EEEvvEEEEvNT_6ParamsE)
        /*0008*/ 	.word	0x00000075


	//----- nvinfo : EIATTR_FRAME_SIZE
	.align		4
.L_20:
        /*000c*/ 	.byte	0x04, 0x11
        /*000e*/ 	.short	(.L_22 - .L_21)
	.align		4
.L_21:
        /*0010*/ 	.word	index@($__internal_2_$__cuda_sm10x_tcgen05_guardrail_trap_unallocated_columns_being_dealloced)
        /*0014*/ 	.word	0x00000000


	//----- nvinfo : EIATTR_FRAME_SIZE
	.align		4
.L_22:
        /*0018*/ 	.byte	0x04, 0x11
        /*001a*/ 	.short	(.L_24 - .L_23)
	.align		4
.L_23:
        /*001c*/ 	.word	index@($__internal_1_$__cuda_sm10x_tcgen05_guardrail_trap_phase_invalid_during_alloc)
        /*0020*/ 	.word	0x00000000


	//----- nvinfo : EIATTR_FRAME_SIZE
	.align		4
.L_24:
        /*0024*/ 	.byte	0x04, 0x11
        /*0026*/ 	.short	(.L_26 - .L_25)
	.align		4
.L_25:
        /*0028*/ 	.word	index@($__internal_0_$__cuda_sm10x_tcgen05_guardrail_trap_col_being_dealloced_not_returned_by_alloc)
        /*002c*/ 	.word	0x00000000


	//----- nvinfo : EIATTR_FRAME_SIZE
	.align		4
.L_26:
        /*0030*/ 	.byte	0x04, 0x11
        /*0032*/ 	.short	(.L_28 - .L_27)
	.align		4
.L_27:
        /*0034*/ 	.word	index@(_ZN7cutlass13device_kernelINS_4gemm6kernel13GemmUniversalIN4cute5tupleIJiiiiEEENS1_10collective13CollectiveMmaINS1_35MainloopSm100TmaUmmaWarpSpecializedILi10ELi2ELi4ENS5_IJNS4_1CILi1EEENSA_ILi8EEESB_EEEEENS5_IJNSA_ILi64EEENSA_ILi256EEESF_EEENS_12float_e4m3_tENS5_IJlSB_lEEESI_SJ_NS4_8TiledMMAINS4_8MMA_AtomIJNS4_10MMA_TraitsINS4_19SM100_MMA_F8F6F4_SSEJSI_SI_fSF_SG_NS4_17integral_constantINS4_4UMMA5MajorELSQ_0EEESR_NSO_INSP_7ScaleInELSS_0EEEST_EEEEEENS4_6LayoutINS5_IJSB_SB_SB_EEENS5_IJNSA_ILi0EEESY_SY_EEEEENS5_IJNS4_10UnderscoreES11_S11_EEEEENS4_23SM90_TMA_LOAD_MULTICASTENS4_14ComposedLayoutINS4_7SwizzleILi2ELi4ELi3EEENS4_18smem_ptr_flag_bitsILi8EEENSW_INS5_IJSC_SF_EEENS5_IJSF_SB_EEEEEEEvNS4_8identityENS4_13SM90_TMA_LOADES1D_vS1E_EENS_8epilogue10collective18CollectiveEpilogueINS1H_23Sm100TmaWarpSpecializedILi4ELi2ELi32ELb0ELb0EEEJSH_NS5_IJNSW_ISF_SB_EES1M_EEESI_SJ_SI_SJ_NS1H_6fusion15FusionCallbacksIS1L_NS1O_17LinearCombinationISI_fSI_fLNS_15FloatRoundStyleE2EEESH_S1N_JEEENS4_5SM1004TMEM4LOAD26SM100_TMEM_LOAD_16dp32b32xES1F_S1D_NS4_39AutoVectorizingCopyWithAssumedAlignmentILi128EEENS4_14SM90_TMA_STOREES1D_S1Z_S1Z_EEEvvEEEEvNT_6ParamsE)
        /*0038*/ 	.word	0x00000000


	//----- nvinfo : EIATTR_MIN_STACK_SIZE
	.align		4
.L_28:
        /*003c*/ 	.byte	0x04, 0x12
        /*003e*/ 	.short	(.L_30 - .L_29)
	.align		4
.L_29:
        /*0040*/ 	.word	index@(_ZN7cutlass13device_kernelINS_4gemm6kernel13GemmUniversalIN4cute5tupleIJiiiiEEENS1_10collective13CollectiveMmaINS1_35MainloopSm100TmaUmmaWarpSpecializedILi10ELi2ELi4ENS5_IJNS4_1CILi1EEENSA_ILi8EEESB_EEEEENS5_IJNSA_ILi64EEENSA_ILi256EEESF_EEENS_12float_e4m3_tENS5_IJlSB_lEEESI_SJ_NS4_8TiledMMAINS4_8MMA_AtomIJNS4_10MMA_TraitsINS4_19SM100_MMA_F8F6F4_SSEJSI_SI_fSF_SG_NS4_17integral_constantINS4_4UMMA5MajorELSQ_0EEESR_NSO_INSP_7ScaleInELSS_0EEEST_EEEEEENS4_6LayoutINS5_IJSB_SB_SB_EEENS5_IJNSA_ILi0EEESY_SY_EEEEENS5_IJNS4_10UnderscoreES11_S11_EEEEENS4_23SM90_TMA_LOAD_MULTICASTENS4_14ComposedLayoutINS4_7SwizzleILi2ELi4ELi3EEENS4_18smem_ptr_flag_bitsILi8EEENSW_INS5_IJSC_SF_EEENS5_IJSF_SB_EEEEEEEvNS4_8identityENS4_13SM90_TMA_LOADES1D_vS1E_EENS_8epilogue10collective18CollectiveEpilogueINS1H_23Sm100TmaWarpSpecializedILi4ELi2ELi32ELb0ELb0EEEJSH_NS5_IJNSW_ISF_SB_EES1M_EEESI_SJ_SI_SJ_NS1H_6fusion15FusionCallbacksIS1L_NS1O_17LinearCombinationISI_fSI_fLNS_15FloatRoundStyleE2EEESH_S1N_JEEENS4_5SM1004TMEM4LOAD26SM100_TMEM_LOAD_16dp32b32xES1F_S1D_NS4_39AutoVectorizingCopyWithAssumedAlignmentILi128EEENS4_14SM90_TMA_STOREES1D_S1Z_S1Z_EEEvvEEEEvNT_6ParamsE)
        /*0044*/ 	.word	0x00000000
.L_30:


//--------------------- .nv.compat                --------------------------
	.section	.nv.compat,"",@"SHT_CUDA_COMPAT_INFO"
	.align	4
        /*0000*/ 	.byte	0x02, 0x09, 0x01, 0x00, 0x02, 0x02, 0x02, 0x00, 0x02, 0x05, 0x05, 0x00, 0x03, 0x07, 0x01, 0x01
        /*0010*/ 	.byte	0x02, 0x03, 0x01, 0x00, 0x02, 0x06, 0x01, 0x00, 0x04, 0x0b, 0x08, 0x00, 0x09, 0x00, 0x00, 0x00
        /*0020*/ 	.byte	0x00, 0x00, 0x00, 0x00


//--------------------- .nv.info._ZN7cutlass13device_kernelINS_4gemm6kernel13GemmUniversalIN4cute5tupleIJiiiiEEENS1_10collective13CollectiveMmaINS1_35MainloopSm100TmaUmmaWarpSpecializedILi10ELi2ELi4ENS5_IJNS4_1CILi1EEENSA_ILi8EEESB_EEEEENS5_IJNSA_ILi64EEENSA_ILi256EEESF_EEENS_12float_e4m3_tENS5_IJlSB_lEEESI_SJ_NS4_8TiledMMAINS4_8MMA_AtomIJNS4_10MMA_TraitsINS4_19SM100_MMA_F8F6F4_SSEJSI_SI_fSF_SG_NS4_17integral_constantINS4_4UMMA5MajorELSQ_0EEESR_NSO_INSP_7ScaleInELSS_0EEEST_EEEEEENS4_6LayoutINS5_IJSB_SB_SB_EEENS5_IJNSA_ILi0EEESY_SY_EEEEENS5_IJNS4_10UnderscoreES11_S11_EEEEENS4_23SM90_TMA_LOAD_MULTICASTENS4_14ComposedLayoutINS4_7SwizzleILi2ELi4ELi3EEENS4_18smem_ptr_flag_bitsILi8EEENSW_INS5_IJSC_SF_EEENS5_IJSF_SB_EEEEEEEvNS4_8identityENS4_13SM90_TMA_LOADES1D_vS1E_EENS_8epilogue10collective18CollectiveEpilogueINS1H_23Sm100TmaWarpSpecializedILi4ELi2ELi32ELb0ELb0EEEJSH_NS5_IJNSW_ISF_SB_EES1M_EEESI_SJ_SI_SJ_NS1H_6fusion15FusionCallbacksIS1L_NS1O_17LinearCombinationISI_fSI_fLNS_15FloatRoundStyleE2EEESH_S1N_JEEENS4_5SM1004TMEM4LOAD26SM100_TMEM_LOAD_16dp32b32xES1F_S1D_NS4_39AutoVectorizingCopyWithAssumedAlignmentILi128EEENS4_14SM90_TMA_STOREES1D_S1Z_S1Z_EEEvvEEEEvNT_6ParamsE --------------------------
	.section	.nv.info._ZN7cutlass13device_kernelINS_4gemm6kernel13GemmUniversalIN4cute5tupleIJiiiiEEENS1_10collective13CollectiveMmaINS1_35MainloopSm100TmaUmmaWarpSpecializedILi10ELi2ELi4ENS5_IJNS4_1CILi1EEENSA_ILi8EEESB_EEEEENS5_IJNSA_ILi64EEENSA_ILi256EEESF_EEENS_12float_e4m3_tENS5_IJlSB_lEEESI_SJ_NS4_8TiledMMAINS4_8MMA_AtomIJNS4_10MMA_TraitsINS4_19SM100_MMA_F8F6F4_SSEJSI_SI_fSF_SG_NS4_17integral_constantINS4_4UMMA5MajorELSQ_0EEESR_NSO_INSP_7ScaleInELSS_0EEEST_EEEEEENS4_6LayoutINS5_IJSB_SB_SB_EEENS5_IJNSA_ILi0EEESY_SY_EEEEENS5_IJNS4_10UnderscoreES11_S11_EEEEENS4_23SM90_TMA_LOAD_MULTICASTENS4_14ComposedLayoutINS4_7SwizzleILi2ELi4ELi3EEENS4_18smem_ptr_flag_bitsILi8EEENSW_INS5_IJSC_SF_EEENS5_IJSF_SB_EEEEEEEvNS4_8identityENS4_13SM90_TMA_LOADES1D_vS1E_EENS_8epilogue10collective18CollectiveEpilogueINS1H_23Sm100TmaWarpSpecializedILi4ELi2ELi32ELb0ELb0EEEJSH_NS5_IJNSW_ISF_SB_EES1M_EEESI_SJ_SI_SJ_NS1H_6fusion15FusionCallbacksIS1L_NS1O_17LinearCombinationISI_fSI_fLNS_15FloatRoundStyleE2EEESH_S1N_JEEENS4_5SM1004TMEM4LOAD26SM100_TMEM_LOAD_16dp32b32xES1F_S1D_NS4_39AutoVectorizingCopyWithAssumedAlignmentILi128EEENS4_14SM90_TMA_STOREES1D_S1Z_S1Z_EEEvvEEEEvNT_6ParamsE,"",@"SHT_CUDA_INFO"
	.sectionflags	@""
	.align	4


	//----- nvinfo : EIATTR_CUDA_API_VERSION
	.align		4
        /*0000*/ 	.byte	0x04, 0x37
        /*0002*/ 	.short	(.L_32 - .L_31)
.L_31:
        /*0004*/ 	.word	0x00000082


	//----- nvinfo : EIATTR_KPARAM_INFO
	.align		4
.L_32:
        /*0008*/ 	.byte	0x04, 0x17
        /*000a*/ 	.short	(.L_34 - .L_33)
.L_33:
        /*000c*/ 	.word	0x00000000
        /*0010*/ 	.short	0x0000
        /*0012*/ 	.short	0x0000
        /*0014*/ 	.byte	0x00, 0xf0, 0x01, 0x20


	//----- nvinfo : EIATTR_AT_ENTRY_FRAGMENTS
	.align		4
.L_34:
        /*0018*/ 	.byte	0x04, 0x4f
        /*001a*/ 	.short	(.L_36 - .L_35)


	//   ....[0]....
.L_35:
        /*001c*/ 	.word	0x00000006


	//----- nvinfo : EIATTR_RESERVED_SMEM_USED
	.align		4
.L_36:
        /*0020*/ 	.byte	0x01, 0x41
	.zero		2


	//----- nvinfo : EIATTR_SPARSE_MMA_MASK
	.align		4
        /*0024*/ 	.byte	0x03, 0x50
        /*0026*/ 	.short	0x0000


	//----- nvinfo : EIATTR_TCGEN05_1CTA_USED
	.align		4
        /*0028*/ 	.byte	0x01, 0x51
	.zero		2


	//----- nvinfo : EIATTR_MAXREG_COUNT
	.align		4
        /*002c*/ 	.byte	0x03, 0x1b
        /*002e*/ 	.short	0x00ff


	//----- nvinfo : EIATTR_NUM_BARRIERS
	.align		4
        /*0030*/ 	.byte	0x02, 0x4c
        /*0032*/ 	.byte	0x07
	.zero		1


	//----- nvinfo : EIATTR_EXTERNS
	.align		4
        /*0034*/ 	.byte	0x04, 0x0f
        /*0036*/ 	.short	(.L_38 - .L_37)


	//   ....[0]....
	.align		4
.L_37:
        /*0038*/ 	.word	index@(__assertfail)


	//----- nvinfo : EIATTR_MERCURY_ISA_VERSION
	.align		4
.L_38:
        /*003c*/ 	.byte	0x03, 0x5f
        /*003e*/ 	.short	0x0101


	//----- nvinfo : EIATTR_INT_WARP_WIDE_INSTR_OFFSETS
	.align		4
        /*0040*/ 	.byte	0x04, 0x31
        /*0042*/ 	.short	(.L_40 - .L_39)


	//   ....[0]....
.L_39:
        /*0044*/ 	.word	0x000041b0


	//   ....[1]....
        /*0048*/ 	.word	0x000041d0


	//   ....[2]....
        /*004c*/ 	.word	0x00004200


	//   ....[3]....
        /*0050*/ 	.word	0x00004d80


	//   ....[4]....
        /*0054*/ 	.word	0x00004df0


	//   ....[5]....
        /*0058*/ 	.word	0x00004ec0


	//   ....[6]....
        /*005c*/ 	.word	0x00004f40


	//   ....[7]....
        /*0060*/ 	.word	0x00005030


	//   ....[8]....
        /*0064*/ 	.word	0x000050b0


	//   ....[9]....
        /*0068*/ 	.word	0x00005190


	//   ....[10]....
        /*006c*/ 	.word	0x00005240


	//----- nvinfo : EIATTR_COOP_GROUP_MASK_REGIDS
	.align		4
.L_40:
        /*0070*/ 	.byte	0x04, 0x29
        /*0072*/ 	.short	(.L_42 - .L_41)


	//   ....[0]....
.L_41:
        /*0074*/ 	.word	0xffffffff


	//   ....[1]....
        /*0078*/ 	.word	0xffffffff


	//   ....[2]....
        /*007c*/ 	.word	0xffffffff


	//   ....[3]....
        /*0080*/ 	.word	0xffffffff


	//   ....[4]....
        /*0084*/ 	.word	0xffffffff


	//   ....[5]....
        /*0088*/ 	.word	0xffffffff


	//   ....[6]....
        /*008c*/ 	.word	0xffffffff


	//   ....[7]....
        /*0090*/ 	.word	0xffffffff


	//   ....[8]....
        /*0094*/ 	.word	0xffffffff


	//   ....[9]....
        /*0098*/ 	.word	0xffffffff


	//   ....[10]....
        /*009c*/ 	.word	0xffffffff


	//   ....[11]....
        /*00a0*/ 	.word	0xffffffff


	//   ....[12]....
        /*00a4*/ 	.word	0xffffffff


	//   ....[13]....
        /*00a8*/ 	.word	0xffffffff


	//----- nvinfo : EIATTR_COOP_GROUP_INSTR_OFFSETS
	.align		4
.L_42:
        /*00ac*/ 	.byte	0x04, 0x28
        /*00ae*/ 	.short	(.L_44 - .L_43)


	//   ....[0]....
.L_43:
        /*00b0*/ 	.word	0x00000080


	//   ....[1]....
        /*00b4*/ 	.word	0x000004f0


	//   ....[2]....
        /*00b8*/ 	.word	0x00000790


	//   ....[3]....
        /*00bc*/ 	.word	0x00000930


	//   ....[4]....
        /*00c0*/ 	.word	0x00000a30


	//   ....[5]....
        /*00c4*/ 	.word	0x00000ba0


	//   ....[6]....
        /*00c8*/ 	.word	0x00000d40


	//   ....[7]....
        /*00cc*/ 	.word	0x00000ef0


	//   ....[8]....
        /*00d0*/ 	.word	0x00002240


	//   ....[9]....
        /*00d4*/ 	.word	0x00003480


	//   ....[10]....
        /*00d8*/ 	.word	0x00003690


	//   ....[11]....
        /*00dc*/ 	.word	0x000036c0


	//   ....[12]....
        /*00e0*/ 	.word	0x00004090


	//   ....[13]....
        /*00e4*/ 	.word	0x000042c0


	//----- nvinfo : EIATTR_VRC_CTA_INIT_COUNT
	.align		4
.L_44:
        /*00e8*/ 	.byte	0x02, 0x4a
        /*00ea*/ 	.byte	0x80
	.zero		1


	//----- nvinfo : EIATTR_SYSCALL_OFFSETS
	.align		4
        /*00ec*/ 	.byte	0x04, 0x46
        /*00ee*/ 	.short	(.L_46 - .L_45)


	//   ....[0]....
.L_45:
        /*00f0*/ 	.word	0x00005ed0


	//   ....[1]....
        /*00f4*/ 	.word	0x00006010


	//   ....[2]....
        /*00f8*/ 	.word	0x00006840


	//   ....[3]....
        /*00fc*/ 	.word	0x000075d0


	//   ....[4]....
        /*0100*/ 	.word	0x00008320


	//   ....[5]....
        /*0104*/ 	.word	0x000090a0


	//----- nvinfo : EIATTR_MBARRIER_INSTR_OFFSETS
	.align		4
.L_46:
        /*0108*/ 	.byte	0x04, 0x39
        /*010a*/ 	.short	(.L_48 - .L_47)


	//   ....[0]....
.L_47:
        /*010c*/ 	.word	0x00000630
        /*0110*/ 	.word	0x000000ff
        /*0114*/ 	.word	0x00000000
        /*0118*/ 	.short	0x0100
        /*011a*/ 	.byte	0x04
	.zero		1


	//   ....[1]....
        /*011c*/ 	.word	0x00000640
        /*0120*/ 	.word	0x000000ff
        /*0124*/ 	.word	0x00000050
        /*0128*/ 	.short	0x0100
        /*012a*/ 	.byte	0x04
	.zero		1


	//   ....[2]....
        /*012c*/ 	.word	0x00000650
        /*0130*/ 	.word	0x000000ff
        /*0134*/ 	.word	0x00000008
        /*0138*/ 	.short	0x0100
        /*013a*/ 	.byte	0x04
	.zero		1


	//   ....[3]....
        /*013c*/ 	.word	0x00000660
        /*0140*/ 	.word	0x000000ff
        /*0144*/ 	.word	0x00000058
        /*0148*/ 	.short	0x0100
        /*014a*/ 	.byte	0x04
	.zero		1


	//   ....[4]....
        /*014c*/ 	.word	0x00000670
        /*0150*/ 	.word	0x000000ff
        /*0154*/ 	.word	0x00000010
        /*0158*/ 	.short	0x0100
        /*015a*/ 	.byte	0x04
	.zero		1


	//   ....[5]....
        /*015c*/ 	.word	0x00000680
        /*0160*/ 	.word	0x000000ff
        /*0164*/ 	.word	0x00000060
        /*0168*/ 	.short	0x0100
        /*016a*/ 	.byte	0x04
	.zero		1


	//   ....[6]....
        /*016c*/ 	.word	0x00000690
        /*0170*/ 	.word	0x000000ff
        /*0174*/ 	.word	0x00000018
        /*0178*/ 	.short	0x0100
        /*017a*/ 	.byte	0x04
	.zero		1


	//   ....[7]....
        /*017c*/ 	.word	0x000006a0
        /*0180*/ 	.word	0x000000ff
        /*0184*/ 	.word	0x00000068
        /*0188*/ 	.short	0x0100
        /*018a*/ 	.byte	0x04
	.zero		1


	//   ....[8]....
        /*018c*/ 	.word	0x000006b0
        /*0190*/ 	.word	0x000000ff
        /*0194*/ 	.word	0x00000020
        /*0198*/ 	.short	0x0100
        /*019a*/ 	.byte	0x04
	.zero		1


	//   ....[9]....
        /*019c*/ 	.word	0x000006c0
        /*01a0*/ 	.word	0x000000ff
        /*01a4*/ 	.word	0x00000070
        /*01a8*/ 	.short	0x0100
        /*01aa*/ 	.byte	0x04
	.zero		1


	//   ....[10]....
        /*01ac*/ 	.word	0x000006d0
        /*01b0*/ 	.word	0x000000ff
        /*01b4*/ 	.word	0x00000028
        /*01b8*/ 	.short	0x0100
        /*01ba*/ 	.byte	0x04
	.zero		1


	//   ....[11]....
        /*01bc*/ 	.word	0x000006e0
        /*01c0*/ 	.word	0x000000ff
        /*01c4*/ 	.word	0x00000078
        /*01c8*/ 	.short	0x0100
        /*01ca*/ 	.byte	0x04
	.zero		1


	//   ....[12]....
        /*01cc*/ 	.word	0x000006f0
        /*01d0*/ 	.word	0x000000ff
        /*01d4*/ 	.word	0x00000030
        /*01d8*/ 	.short	0x0100
        /*01da*/ 	.byte	0x04
	.zero		1


	//   ....[13]....
        /*01dc*/ 	.word	0x00000700
        /*01e0*/ 	.word	0x000000ff
        /*01e4*/ 	.word	0x00000080
        /*01e8*/ 	.short	0x0100
        /*01ea*/ 	.byte	0x04
	.zero		1


	//   ....[14]....
        /*01ec*/ 	.word	0x00000710
        /*01f0*/ 	.word	0x000000ff
        /*01f4*/ 	.word	0x00000038
        /*01f8*/ 	.short	0x0100
        /*01fa*/ 	.byte	0x04
	.zero		1


	//   ....[15]....
        /*01fc*/ 	.word	0x00000720
        /*0200*/ 	.word	0x000000ff
        /*0204*/ 	.word	0x00000088
        /*0208*/ 	.short	0x0100
        /*020a*/ 	.byte	0x04
	.zero		1


	//   ....[16]....
        /*020c*/ 	.word	0x00000730
        /*0210*/ 	.word	0x000000ff
        /*0214*/ 	.word	0x00000040
        /*0218*/ 	.short	0x0100
        /*021a*/ 	.byte	0x04
	.zero		1


	//   ....[17]....
        /*021c*/ 	.word	0x00000740
        /*0220*/ 	.word	0x000000ff
        /*0224*/ 	.word	0x00000090
        /*0228*/ 	.short	0x0100
        /*022a*/ 	.byte	0x04
	.zero		1


	//   ....[18]....
        /*022c*/ 	.word	0x00000750
        /*0230*/ 	.word	0x000000ff
        /*0234*/ 	.word	0x00000048
        /*0238*/ 	.short	0x0100
        /*023a*/ 	.byte	0x04
	.zero		1


	//   ....[19]....
        /*023c*/ 	.word	0x00000760
        /*0240*/ 	.word	0x000000ff
        /*0244*/ 	.word	0x00000098
        /*0248*/ 	.short	0x0100
        /*024a*/ 	.byte	0x04
	.zero		1


	//   ....[20]....
        /*024c*/ 	.word	0x000008a0
        /*0250*/ 	.word	0x000000ff
        /*0254*/ 	.word	0x000000a0
        /*0258*/ 	.short	0x0100
        /*025a*/ 	.byte	0x04
	.zero		1


	//   ....[21]....
        /*025c*/ 	.word	0x000008b0
        /*0260*/ 	.word	0x000000ff
        /*0264*/ 	.word	0x000000c0
        /*0268*/ 	.short	0x0100
        /*026a*/ 	.byte	0x04
	.zero		1


	//   ....[22]....
        /*026c*/ 	.word	0x000008c0
        /*0270*/ 	.word	0x000000ff
        /*0274*/ 	.word	0x000000a8
        /*0278*/ 	.short	0x0100
        /*027a*/ 	.byte	0x04
	.zero		1


	//   ....[23]....
        /*027c*/ 	.word	0x000008d0
        /*0280*/ 	.word	0x000000ff
        /*0284*/ 	.word	0x000000c8
        /*0288*/ 	.short	0x0100
        /*028a*/ 	.byte	0x04
	.zero		1


	//   ....[24]....
        /*028c*/ 	.word	0x000008e0
        /*0290*/ 	.word	0x000000ff
        /*0294*/ 	.word	0x000000b0
        /*0298*/ 	.short	0x0100
        /*029a*/ 	.byte	0x04
	.zero		1


	//   ....[25]....
        /*029c*/ 	.word	0x000008f0
        /*02a0*/ 	.word	0x000000ff
        /*02a4*/ 	.word	0x000000d0
        /*02a8*/ 	.short	0x0100
        /*02aa*/ 	.byte	0x04
	.zero		1


	//   ....[26]....
        /*02ac*/ 	.word	0x00000900
        /*02b0*/ 	.word	0x000000ff
        /*02b4*/ 	.word	0x000000b8
        /*02b8*/ 	.short	0x0100
        /*02ba*/ 	.byte	0x04
	.zero		1


	//   ....[27]....
        /*02bc*/ 	.word	0x00000910
        /*02c0*/ 	.word	0x000000ff
        /*02c4*/ 	.word	0x000000d8
        /*02c8*/ 	.short	0x0100
        /*02ca*/ 	.byte	0x04
	.zero		1


	//   ....[28]....
        /*02cc*/ 	.word	0x00000a00
        /*02d0*/ 	.word	0x000000ff
        /*02d4*/ 	.word	0x000000e0
        /*02d8*/ 	.short	0x0100
        /*02da*/ 	.byte	0x06
	.zero		1


	//   ....[29]....
        /*02dc*/ 	.word	0x00000a10
        /*02e0*/ 	.word	0x000000ff
        /*02e4*/ 	.word	0x000000e8
        /*02e8*/ 	.short	0x0100
        /*02ea*/ 	.byte	0x06
	.zero		1


	//   ....[30]....
        /*02ec*/ 	.word	0x00000b50
        /*02f0*/ 	.word	0x000000ff
        /*02f4*/ 	.word	0x000000f0
        /*02f8*/ 	.short	0x0100
        /*02fa*/ 	.byte	0x06
	.zero		1


	//   ....[31]....
        /*02fc*/ 	.word	0x00000b60
        /*0300*/ 	.word	0x000000ff
        /*0304*/ 	.word	0x00000100
        /*0308*/ 	.short	0x0100
        /*030a*/ 	.byte	0x06
	.zero		1


	//   ....[32]....
        /*030c*/ 	.word	0x00000b70
        /*0310*/ 	.word	0x000000ff
        /*0314*/ 	.word	0x000000f8
        /*0318*/ 	.short	0x0100
        /*031a*/ 	.byte	0x06
	.zero		1


	//   ....[33]....
        /*031c*/ 	.word	0x00000b80
        /*0320*/ 	.word	0x000000ff
        /*0324*/ 	.word	0x00000108
        /*0328*/ 	.short	0x0100
        /*032a*/ 	.byte	0x06
	.zero		1


	//   ....[34]....
        /*032c*/ 	.word	0x00000cb0
        /*0330*/ 	.word	0x000000ff
        /*0334*/ 	.word	0x00000110
        /*0338*/ 	.short	0x0100
        /*033a*/ 	.byte	0x04
	.zero		1


	//   ....[35]....
        /*033c*/ 	.word	0x00000cc0
        /*0340*/ 	.word	0x000000ff
        /*0344*/ 	.word	0x00000130
        /*0348*/ 	.short	0x0100
        /*034a*/ 	.byte	0x04
	.zero		1


	//   ....[36]....
        /*034c*/ 	.word	0x00000cd0
        /*0350*/ 	.word	0x000000ff
        /*0354*/ 	.word	0x00000118
        /*0358*/ 	.short	0x0100
        /*035a*/ 	.byte	0x04
	.zero		1


	//   ....[37]....
        /*035c*/ 	.word	0x00000ce0
        /*0360*/ 	.word	0x000000ff
        /*0364*/ 	.word	0x00000138
        /*0368*/ 	.short	0x0100
        /*036a*/ 	.byte	0x04
	.zero		1


	//   ....[38]....
        /*036c*/ 	.word	0x00000cf0
        /*0370*/ 	.word	0x000000ff
        /*0374*/ 	.word	0x00000120
        /*0378*/ 	.short	0x0100
        /*037a*/ 	.byte	0x04
	.zero		1


	//   ....[39]....
        /*037c*/ 	.word	0x00000d00
        /*0380*/ 	.word	0x000000ff
        /*0384*/ 	.word	0x00000140
        /*0388*/ 	.short	0x0100
        /*038a*/ 	.byte	0x04
	.zero		1


	//   ....[40]....
        /*038c*/ 	.word	0x00000d10
        /*0390*/ 	.word	0x000000ff
        /*0394*/ 	.word	0x00000128
        /*0398*/ 	.short	0x0100
        /*039a*/ 	.byte	0x04
	.zero		1


	//   ....[41]....
        /*039c*/ 	.word	0x00000d20
        /*03a0*/ 	.word	0x000000ff
        /*03a4*/ 	.word	0x00000148
        /*03a8*/ 	.short	0x0100
        /*03aa*/ 	.byte	0x04
	.zero		1


	//   ....[42]....
        /*03ac*/ 	.word	0x00000e10
        /*03b0*/ 	.word	0x000000ff
        /*03b4*/ 	.word	0x00000150
        /*03b8*/ 	.short	0x0100
        /*03ba*/ 	.byte	0x04
	.zero		1


	//   ....[43]....
        /*03bc*/ 	.word	0x00000e20
        /*03c0*/ 	.word	0x000000ff
        /*03c4*/ 	.word	0x00000160
        /*03c8*/ 	.short	0x0100
        /*03ca*/ 	.byte	0x04
	.zero		1


	//   ....[44]....
        /*03cc*/ 	.word	0x00000e30
        /*03d0*/ 	.word	0x000000ff
        /*03d4*/ 	.word	0x00000158
        /*03d8*/ 	.short	0x0100
        /*03da*/ 	.byte	0x04
	.zero		1


	//   ....[45]....
        /*03dc*/ 	.word	0x00000e40
        /*03e0*/ 	.word	0x000000ff
        /*03e4*/ 	.word	0x00000168
        /*03e8*/ 	.short	0x0100
        /*03ea*/ 	.byte	0x04
	.zero		1


	//   ....[46]....
        /*03ec*/ 	.word	0x00001af0
        /*03f0*/ 	.word	0x00000000
        /*03f4*/ 	.word	0x00000160
        /*03f8*/ 	.short	0x010a
        /*03fa*/ 	.byte	0xff
	.zero		1


	//   ....[47]....
        /*03fc*/ 	.word	0x00001b10
        /*0400*/ 	.word	0x00000000
        /*0404*/ 	.word	0x00000150
        /*0408*/ 	.short	0x0101
        /*040a*/ 	.byte	0xff
	.zero		1


	//   ....[48]....
        /*040c*/ 	.word	0x00001bd0
        /*0410*/ 	.word	0x000000ff
        /*0414*/ 	.word	0x00000050
        /*0418*/ 	.short	0x010a
        /*041a*/ 	.byte	0x04
	.zero		1


	//   ....[49]....
        /*041c*/ 	.word	0x00001c50
        /*0420*/ 	.word	0x000000ff
        /*0424*/ 	.word	0x00000050
        /*0428*/ 	.short	0x010a
        /*042a*/ 	.byte	0x21
	.zero		1


	//   ....[50]....
        /*042c*/ 	.word	0x00001de0
        /*0430*/ 	.word	0x000000ff
        /*0434*/ 	.word	0x00000050
        /*0438*/ 	.short	0x010a
        /*043a*/ 	.byte	0x08
	.zero		1


	//   ....[51]....
        /*043c*/ 	.word	0x00001f00
        /*0440*/ 	.word	0x000000ff
        /*0444*/ 	.word	0x000000e8
        /*0448*/ 	.short	0x0101
        /*044a*/ 	.byte	0x07
	.zero		1


	//   ....[52]....
        /*044c*/ 	.word	0x00001f20
        /*0450*/ 	.word	0x000000ff
        /*0454*/ 	.word	0x00000050
        /*0458*/ 	.short	0x010a
        /*045a*/ 	.byte	0x04
	.zero		1


	//   ....[53]....
        /*045c*/ 	.word	0x00001fa0
        /*0460*/ 	.word	0x000000ff
        /*0464*/ 	.word	0x00000050
        /*0468*/ 	.short	0x010a
        /*046a*/ 	.byte	0x11
	.zero		1


	//   ....[54]....
        /*046c*/ 	.word	0x00002130
        /*0470*/ 	.word	0x000000ff
        /*0474*/ 	.word	0x00000050
        /*0478*/ 	.short	0x010a
        /*047a*/ 	.byte	0x06
	.zero		1


	//   ....[55]....
        /*047c*/ 	.word	0x00002270
        /*0480*/ 	.word	0x00000003
        /*0484*/ 	.word	0x000000f0
        /*0488*/ 	.short	0x010a
        /*048a*/ 	.byte	0xff
	.zero		1


	//   ....[56]....
        /*048c*/ 	.word	0x000023c0
        /*0490*/ 	.word	0x00000000
        /*0494*/ 	.word	0x00000000
        /*0498*/ 	.short	0x0101
        /*049a*/ 	.byte	0xff
	.zero		1


	//   ....[57]....
        /*049c*/ 	.word	0x00002970
        /*04a0*/ 	.word	0x000000ff
        /*04a4*/ 	.word	0x00000000
        /*04a8*/ 	.short	0x010a
        /*04aa*/ 	.byte	0x04
	.zero		1


	//   ....[58]....
        /*04ac*/ 	.word	0x00002a00
        /*04b0*/ 	.word	0x000000ff
        /*04b4*/ 	.word	0x00000000
        /*04b8*/ 	.short	0x010a
        /*04ba*/ 	.byte	0x05
	.zero		1


	//   ....[59]....
        /*04bc*/ 	.word	0x00002a90
        /*04c0*/ 	.word	0x000000ff
        /*04c4*/ 	.word	0x00000000
        /*04c8*/ 	.short	0x010a
        /*04ca*/ 	.byte	0x05
	.zero		1


	//   ....[60]....
        /*04cc*/ 	.word	0x00002b20
        /*04d0*/ 	.word	0x000000ff
        /*04d4*/ 	.word	0x00000000
        /*04d8*/ 	.short	0x010a
        /*04da*/ 	.byte	0x05
	.zero		1


	//   ....[61]....
        /*04dc*/ 	.word	0x00002bb0
        /*04e0*/ 	.word	0x000000ff
        /*04e4*/ 	.word	0x00000000
        /*04e8*/ 	.short	0x010a
        /*04ea*/ 	.byte	0x05
	.zero		1


	//   ....[62]....
        /*04ec*/ 	.word	0x00002c40
        /*04f0*/ 	.word	0x000000ff
        /*04f4*/ 	.word	0x00000000
        /*04f8*/ 	.short	0x010a
        /*04fa*/ 	.byte	0x05
	.zero		1


	//   ....[63]....
        /*04fc*/ 	.word	0x00002cd0
        /*0500*/ 	.word	0x000000ff
        /*0504*/ 	.word	0x00000000
        /*0508*/ 	.short	0x010a
        /*050a*/ 	.byte	0x05
	.zero		1


	//   ....[64]....
        /*050c*/ 	.word	0x00002d60
        /*0510*/ 	.word	0x000000ff
        /*0514*/ 	.word	0x00000000
        /*0518*/ 	.short	0x010a
        /*051a*/ 	.byte	0x05
	.zero		1


	//   ....[65]....
        /*051c*/ 	.word	0x00002df0
        /*0520*/ 	.word	0x000000ff
        /*0524*/ 	.word	0x00000000
        /*0528*/ 	.short	0x010a
        /*052a*/ 	.byte	0x05
	.zero		1


	//   ....[66]....
        /*052c*/ 	.word	0x00002e90
        /*0530*/ 	.word	0x00000000
        /*0534*/ 	.word	0x00000000
        /*0538*/ 	.short	0x010a
        /*053a*/ 	.byte	0xff
	.zero		1


	//   ....[67]....
        /*053c*/ 	.word	0x00002fd0
        /*0540*/ 	.word	0x00000002
        /*0544*/ 	.word	0x00000150
        /*0548*/ 	.short	0x010a
        /*054a*/ 	.byte	0xff
	.zero		1


	//   ....[68]....
        /*054c*/ 	.word	0x00003030
        /*0550*/ 	.word	0x00000004
        /*0554*/ 	.word	0x00000000
        /*0558*/ 	.short	0x0101
        /*055a*/ 	.byte	0xff
	.zero		1


	//   ....[69]....
        /*055c*/ 	.word	0x00003050
        /*0560*/ 	.word	0x000000ff
        /*0564*/ 	.word	0x00000100
        /*0568*/ 	.short	0x010a
        /*056a*/ 	.byte	0x04
	.zero		1


	//   ....[70]....
        /*056c*/ 	.word	0x00003170
        /*0570*/ 	.word	0x00000002
        /*0574*/ 	.word	0x000000f0
        /*0578*/ 	.short	0x010a
        /*057a*/ 	.byte	0xff
	.zero		1


	//   ....[71]....
        /*057c*/ 	.word	0x00003280
        /*0580*/ 	.word	0x00000002
        /*0584*/ 	.word	0x00000000
        /*0588*/ 	.short	0x0101
        /*058a*/ 	.byte	0xff
	.zero		1


	//   ....[72]....
        /*058c*/ 	.word	0x00003310
        /*0590*/ 	.word	0x000000ff
        /*0594*/ 	.word	0x00000100
        /*0598*/ 	.short	0x0106
        /*059a*/ 	.byte	0x04
	.zero		1


	//   ....[73]....
        /*059c*/ 	.word	0x00003330
        /*05a0*/ 	.word	0x000000ff
        /*05a4*/ 	.word	0x00000100
        /*05a8*/ 	.short	0x010a
        /*05aa*/ 	.byte	0x04
	.zero		1


	//   ....[74]....
        /*05ac*/ 	.word	0x000033c0
        /*05b0*/ 	.word	0x000000ff
        /*05b4*/ 	.word	0x00000100
        /*05b8*/ 	.short	0x0106
        /*05ba*/ 	.byte	0x07
	.zero		1


	//   ....[75]....
        /*05bc*/ 	.word	0x00003400
        /*05c0*/ 	.word	0x00000000
        /*05c4*/ 	.word	0x00000100
        /*05c8*/ 	.short	0x010a
        /*05ca*/ 	.byte	0xff
	.zero		1


	//   ....[76]....
        /*05cc*/ 	.word	0x00003920
        /*05d0*/ 	.word	0x00000000
        /*05d4*/ 	.word	0x000000f0
        /*05d8*/ 	.short	0x010a
        /*05da*/ 	.byte	0xff
	.zero		1


	//   ....[77]....
        /*05dc*/ 	.word	0x00003a20
        /*05e0*/ 	.word	0x00000003
        /*05e4*/ 	.word	0x00000000
        /*05e8*/ 	.short	0x0101
        /*05ea*/ 	.byte	0xff
	.zero		1


	//   ....[78]....
        /*05ec*/ 	.word	0x00003a30
        /*05f0*/ 	.word	0x000000ff
        /*05f4*/ 	.word	0x00000000
        /*05f8*/ 	.short	0x010a
        /*05fa*/ 	.byte	0x04
	.zero		1


	//   ....[79]....
        /*05fc*/ 	.word	0x00003ab0
        /*0600*/ 	.word	0x000000ff
        /*0604*/ 	.word	0x00000130
        /*0608*/ 	.short	0x010a
        /*060a*/ 	.byte	0x17
	.zero		1


	//   ....[80]....
        /*060c*/ 	.word	0x00003b90
        /*0610*/ 	.word	0x000000ff
        /*0614*/ 	.word	0x00000000
        /*0618*/ 	.short	0x010a
        /*061a*/ 	.byte	0x05
	.zero		1


	//   ....[81]....
        /*061c*/ 	.word	0x00003cd0
        /*0620*/ 	.word	0x000000ff
        /*0624*/ 	.word	0x00000000
        /*0628*/ 	.short	0x010a
        /*062a*/ 	.byte	0x04
	.zero		1


	//   ....[82]....
        /*062c*/ 	.word	0x00003ec0
        /*0630*/ 	.word	0x000000ff
        /*0634*/ 	.word	0x00000000
        /*0638*/ 	.short	0x010a
        /*063a*/ 	.byte	0x04
	.zero		1


	//   ....[83]....
        /*063c*/ 	.word	0x00003f50
        /*0640*/ 	.word	0x000000ff
        /*0644*/ 	.word	0x00000000
        /*0648*/ 	.short	0x010a
        /*064a*/ 	.byte	0x05
	.zero		1


	//   ....[84]....
        /*064c*/ 	.word	0x00003fe0
        /*0650*/ 	.word	0x000000ff
        /*0654*/ 	.word	0x00000000
        /*0658*/ 	.short	0x010a
        /*065a*/ 	.byte	0x05
	.zero		1


	//   ....[85]....
        /*065c*/ 	.word	0x00004070
        /*0660*/ 	.word	0x000000ff
        /*0664*/ 	.word	0x00000000
        /*0668*/ 	.short	0x010a
        /*066a*/ 	.byte	0x04
	.zero		1


	//   ....[86]....
        /*066c*/ 	.word	0x00004580
        /*0670*/ 	.word	0x0000000c
        /*0674*/ 	.word	0x000000f0
        /*0678*/ 	.short	0x010a
        /*067a*/ 	.byte	0xff
	.zero		1


	//   ....[87]....
        /*067c*/ 	.word	0x000046f0
        /*0680*/ 	.word	0x00000000
        /*0684*/ 	.word	0x00000000
        /*0688*/ 	.short	0x0101
        /*068a*/ 	.byte	0xff
	.zero		1


	//   ....[88]....
        /*068c*/ 	.word	0x00004b80
        /*0690*/ 	.word	0x000000ff
        /*0694*/ 	.word	0x000000e8
        /*0698*/ 	.short	0x010a
        /*069a*/ 	.byte	0x15
	.zero		1


	//   ....[89]....
        /*069c*/ 	.word	0x00004d00
        /*06a0*/ 	.word	0x000000ff
        /*06a4*/ 	.word	0x000000c0
        /*06a8*/ 	.short	0x010a
        /*06aa*/ 	.byte	0x15
	.zero		1


	//   ....[90]....
        /*06ac*/ 	.word	0x00004e70
        /*06b0*/ 	.word	0x000000ff
        /*06b4*/ 	.word	0x000000a0
        /*06b8*/ 	.short	0x010b
        /*06ba*/ 	.byte	0x15
	.zero		1


	//   ....[91]....
        /*06bc*/ 	.word	0x00004e80
        /*06c0*/ 	.word	0x000000ff
        /*06c4*/ 	.word	0x00000000
        /*06c8*/ 	.short	0x0101
        /*06ca*/ 	.byte	0x28
	.zero		1


	//   ....[92]....
        /*06cc*/ 	.word	0x00004e90
        /*06d0*/ 	.word	0x000000ff
        /*06d4*/ 	.word	0x000000c8
        /*06d8*/ 	.short	0x010a
        /*06da*/ 	.byte	0x15
	.zero		1


	//   ....[93]....
        /*06dc*/ 	.word	0x00004fe0
        /*06e0*/ 	.word	0x000000ff
        /*06e4*/ 	.word	0x000000a8
        /*06e8*/ 	.short	0x010b
        /*06ea*/ 	.byte	0x15
	.zero		1


	//   ....[94]....
        /*06ec*/ 	.word	0x00004ff0
        /*06f0*/ 	.word	0x000000ff
        /*06f4*/ 	.word	0x00000000
        /*06f8*/ 	.short	0x0101
        /*06fa*/ 	.byte	0x27
	.zero		1


	//   ....[95]....
        /*06fc*/ 	.word	0x00005000
        /*0700*/ 	.word	0x000000ff
        /*0704*/ 	.word	0x000000d0
        /*0708*/ 	.short	0x010a
        /*070a*/ 	.byte	0x15
	.zero		1


	//   ....[96]....
        /*070c*/ 	.word	0x00005140
        /*0710*/ 	.word	0x000000ff
        /*0714*/ 	.word	0x000000b0
        /*0718*/ 	.short	0x010b
        /*071a*/ 	.byte	0x15
	.zero		1


	//   ....[97]....
        /*071c*/ 	.word	0x00005150
        /*0720*/ 	.word	0x000000ff
        /*0724*/ 	.word	0x00000000
        /*0728*/ 	.short	0x0101
        /*072a*/ 	.byte	0x26
	.zero		1


	//   ....[98]....
        /*072c*/ 	.word	0x00005160
        /*0730*/ 	.word	0x000000ff
        /*0734*/ 	.word	0x000000d8
        /*0738*/ 	.short	0x010a
        /*073a*/ 	.byte	0x15
	.zero		1


	//   ....[99]....
        /*073c*/ 	.word	0x00005350
        /*0740*/ 	.word	0x000000ff
        /*0744*/ 	.word	0x000000b8
        /*0748*/ 	.short	0x010b
        /*074a*/ 	.byte	0x15
	.zero		1


	//   ....[100]....
        /*074c*/ 	.word	0x00005360
        /*0750*/ 	.word	0x000000ff
        /*0754*/ 	.word	0x00000000
        /*0758*/ 	.short	0x0101
        /*075a*/ 	.byte	0x25
	.zero		1


	//   ....[101]....
        /*075c*/ 	.word	0x00005390
        /*0760*/ 	.word	0x000000ff
        /*0764*/ 	.word	0x000000c0
        /*0768*/ 	.short	0x010a
        /*076a*/ 	.byte	0x15
	.zero		1


	//   ....[102]....
        /*076c*/ 	.word	0x000053b0
        /*0770*/ 	.word	0x000000ff
        /*0774*/ 	.word	0x000000c8
        /*0778*/ 	.short	0x010a
        /*077a*/ 	.byte	0x15
	.zero		1


	//   ....[103]....
        /*077c*/ 	.word	0x000053d0
        /*0780*/ 	.word	0x000000ff
        /*0784*/ 	.word	0x000000d0
        /*0788*/ 	.short	0x010a
        /*078a*/ 	.byte	0x15
	.zero		1


	//   ....[104]....
        /*078c*/ 	.word	0x00005410
        /*0790*/ 	.word	0x00000000
        /*0794*/ 	.word	0x000000d8
        /*0798*/ 	.short	0x010a
        /*079a*/ 	.byte	0xff
	.zero		1


	//   ....[105]....
        /*079c*/ 	.word	0x00005760
        /*07a0*/ 	.word	0x00000003
        /*07a4*/ 	.word	0x000000f0
        /*07a8*/ 	.short	0x010a
        /*07aa*/ 	.byte	0xff
	.zero		1


	//   ....[106]....
        /*07ac*/ 	.word	0x000058e0
        /*07b0*/ 	.word	0x00000000
        /*07b4*/ 	.word	0x00000000
        /*07b8*/ 	.short	0x0101
        /*07ba*/ 	.byte	0xff
	.zero		1


	//   ....[107]....
        /*07bc*/ 	.word	0x00006430
        /*07c0*/ 	.word	0x00000002
        /*07c4*/ 	.word	0x000000a0
        /*07c8*/ 	.short	0x010a
        /*07ca*/ 	.byte	0xff
	.zero		1


	//   ....[108]....
        /*07cc*/ 	.word	0x000064a0
        /*07d0*/ 	.word	0x00000047
        /*07d4*/ 	.word	0x00000110
        /*07d8*/ 	.short	0x010a
        /*07da*/ 	.byte	0xff
	.zero		1


	//   ....[109]....
        /*07dc*/ 	.word	0x00006590
        /*07e0*/ 	.word	0x00000002
        /*07e4*/ 	.word	0x000000a0
        /*07e8*/ 	.short	0x010a
        /*07ea*/ 	.byte	0xff
	.zero		1


	//   ....[110]....
        /*07ec*/ 	.word	0x000066a0
        /*07f0*/ 	.word	0x00000000
        /*07f4*/ 	.word	0x00000000
        /*07f8*/ 	.short	0x0101
        /*07fa*/ 	.byte	0xff
	.zero		1


	//   ....[111]....
        /*07fc*/ 	.word	0x00006720
        /*0800*/ 	.word	0x00000047
        /*0804*/ 	.word	0x00000110
        /*0808*/ 	.short	0x010a
        /*080a*/ 	.byte	0xff
	.zero		1


	//   ....[112]....
        /*080c*/ 	.word	0x00007270
        /*0810*/ 	.word	0x00000070
        /*0814*/ 	.word	0x000000a0
        /*0818*/ 	.short	0x010a
        /*081a*/ 	.byte	0xff
	.zero		1


	//   ....[113]....
        /*081c*/ 	.word	0x00007340
        /*0820*/ 	.word	0x00000070
        /*0824*/ 	.word	0x000000a0
        /*0828*/ 	.short	0x010a
        /*082a*/ 	.byte	0xff
	.zero		1


	//   ....[114]....
        /*082c*/ 	.word	0x00007450
        /*0830*/ 	.word	0x00000000
        /*0834*/ 	.word	0x00000000
        /*0838*/ 	.short	0x0101
        /*083a*/ 	.byte	0xff
	.zero		1


	//   ....[115]....
        /*083c*/ 	.word	0x00007fc0
        /*0840*/ 	.word	0x00000070
        /*0844*/ 	.word	0x000000a0
        /*0848*/ 	.short	0x010a
        /*084a*/ 	.byte	0xff
	.zero		1


	//   ....[116]....
        /*084c*/ 	.word	0x00008090
        /*0850*/ 	.word	0x00000070
        /*0854*/ 	.word	0x000000a0
        /*0858*/ 	.short	0x010a
        /*085a*/ 	.byte	0xff
	.zero		1


	//   ....[117]....
        /*085c*/ 	.word	0x000081a0
        /*0860*/ 	.word	0x00000000
        /*0864*/ 	.word	0x00000000
        /*0868*/ 	.short	0x0101
        /*086a*/ 	.byte	0xff
	.zero		1


	//   ....[118]....
        /*086c*/ 	.word	0x00008d40
        /*0870*/ 	.word	0x00000066
        /*0874*/ 	.word	0x000000a0
        /*0878*/ 	.short	0x010a
        /*087a*/ 	.byte	0xff
	.zero		1


	//   ....[119]....
        /*087c*/ 	.word	0x00008e10
        /*0880*/ 	.word	0x00000066
        /*0884*/ 	.word	0x000000a0
        /*0888*/ 	.short	0x010a
        /*088a*/ 	.byte	0xff
	.zero		1


	//   ....[120]....
        /*088c*/ 	.word	0x00008f20
        /*0890*/ 	.word	0x00000000
        /*0894*/ 	.word	0x00000000
        /*0898*/ 	.short	0x0101
        /*089a*/ 	.byte	0xff
	.zero		1


	//   ....[121]....
        /*089c*/ 	.word	0x000093b0
        /*08a0*/ 	.word	0x000000ff
        /*08a4*/ 	.word	0x00000000
        /*08a8*/ 	.short	0x0101
        /*08aa*/ 	.byte	0x04
	.zero		1


	//   ....[122]....
        /*08ac*/ 	.word	0x00009bc0
        /*08b0*/ 	.word	0x00000000
        /*08b4*/ 	.word	0x00000160
        /*08b8*/ 	.short	0x010a
        /*08ba*/ 	.byte	0xff
	.zero		1


	//   ....[123]....
        /*08bc*/ 	.word	0x00009c20
        /*08c0*/ 	.word	0x00000000
        /*08c4*/ 	.word	0x00000050
        /*08c8*/ 	.short	0x010a
        /*08ca*/ 	.byte	0xff
	.zero		1


	//   ....[124]....
        /*08cc*/ 	.word	0x00009c80
        /*08d0*/ 	.word	0x00000000
        /*08d4*/ 	.word	0x00000050
        /*08d8*/ 	.short	0x010a
        /*08da*/ 	.byte	0xff
	.zero		1


	//   ....[125]....
        /*08dc*/ 	.word	0x00009cd0
        /*08e0*/ 	.word	0x00000003
        /*08e4*/ 	.word	0x000000f0
        /*08e8*/ 	.short	0x010a
        /*08ea*/ 	.byte	0xff
	.zero		1


	//   ....[126]....
        /*08ec*/ 	.word	0x00009d30
        /*08f0*/ 	.word	0x00000000
        /*08f4*/ 	.word	0x00000000
        /*08f8*/ 	.short	0x010a
        /*08fa*/ 	.byte	0xff
	.zero		1


	//   ....[127]....
        /*08fc*/ 	.word	0x00009d90
        /*0900*/ 	.word	0x00000000
        /*0904*/ 	.word	0x00000000
        /*0908*/ 	.short	0x010a
        /*090a*/ 	.byte	0xff
	.zero		1


	//   ....[128]....
        /*090c*/ 	.word	0x00009df0
        /*0910*/ 	.word	0x00000000
        /*0914*/ 	.word	0x00000000
        /*0918*/ 	.short	0x010a
        /*091a*/ 	.byte	0xff
	.zero		1


	//   ....[129]....
        /*091c*/ 	.word	0x00009e50
        /*0920*/ 	.word	0x00000000
        /*0924*/ 	.word	0x00000000
        /*0928*/ 	.short	0x010a
        /*092a*/ 	.byte	0xff
	.zero		1


	//   ....[130]....
        /*092c*/ 	.word	0x00009eb0
        /*0930*/ 	.word	0x00000000
        /*0934*/ 	.word	0x00000000
        /*0938*/ 	.short	0x010a
        /*093a*/ 	.byte	0xff
	.zero		1


	//   ....[131]....
        /*093c*/ 	.word	0x00009f10
        /*0940*/ 	.word	0x00000000
        /*0944*/ 	.word	0x00000000
        /*0948*/ 	.short	0x010a
        /*094a*/ 	.byte	0xff
	.zero		1


	//   ....[132]....
        /*094c*/ 	.word	0x00009f70
        /*0950*/ 	.word	0x00000000
        /*0954*/ 	.word	0x00000000
        /*0958*/ 	.short	0x010a
        /*095a*/ 	.byte	0xff
	.zero		1


	//   ....[133]....
        /*095c*/ 	.word	0x00009fd0
        /*0960*/ 	.word	0x00000000
        /*0964*/ 	.word	0x00000000
        /*0968*/ 	.short	0x010a
        /*096a*/ 	.byte	0xff
	.zero		1


	//   ....[134]....
        /*096c*/ 	.word	0x0000a030
        /*0970*/ 	.word	0x00000000
        /*0974*/ 	.word	0x00000000
        /*0978*/ 	.short	0x010a
        /*097a*/ 	.byte	0xff
	.zero		1


	//   ....[135]....
        /*097c*/ 	.word	0x0000a080
        /*0980*/ 	.word	0x00000002
        /*0984*/ 	.word	0x00000150
        /*0988*/ 	.short	0x010a
        /*098a*/ 	.byte	0xff
	.zero		1


	//   ....[136]....
        /*098c*/ 	.word	0x0000a0e0
        /*0990*/ 	.word	0x00000002
        /*0994*/ 	.word	0x00000100
        /*0998*/ 	.short	0x010a
        /*099a*/ 	.byte	0xff
	.zero		1


	//   ....[137]....
        /*099c*/ 	.word	0x0000a130
        /*09a0*/ 	.word	0x00000002
        /*09a4*/ 	.word	0x000000f0
        /*09a8*/ 	.short	0x010a
        /*09aa*/ 	.byte	0xff
	.zero		1


	//   ....[138]....
        /*09ac*/ 	.word	0x0000a190
        /*09b0*/ 	.word	0x00000000
        /*09b4*/ 	.word	0x00000100
        /*09b8*/ 	.short	0x010a
        /*09ba*/ 	.byte	0xff
	.zero		1


	//   ....[139]....
        /*09bc*/ 	.word	0x0000a1e0
        /*09c0*/ 	.word	0x00000000
        /*09c4*/ 	.word	0x000000f0
        /*09c8*/ 	.short	0x010a
        /*09ca*/ 	.byte	0xff
	.zero		1


	//   ....[140]....
        /*09cc*/ 	.word	0x0000a240
        /*09d0*/ 	.word	0x00000003
        /*09d4*/ 	.word	0x00000130
        /*09d8*/ 	.short	0x010a
        /*09da*/ 	.byte	0xff
	.zero		1


	//   ....[141]....
        /*09dc*/ 	.word	0x0000a2a0
        /*09e0*/ 	.word	0x00000000
        /*09e4*/ 	.word	0x00000000
        /*09e8*/ 	.short	0x010a
        /*09ea*/ 	.byte	0xff
	.zero		1


	//   ....[142]....
        /*09ec*/ 	.word	0x0000a300
        /*09f0*/ 	.word	0x00000000
        /*09f4*/ 	.word	0x00000000
        /*09f8*/ 	.short	0x010a
        /*09fa*/ 	.byte	0xff
	.zero		1


	//   ....[143]....
        /*09fc*/ 	.word	0x0000a360
        /*0a00*/ 	.word	0x00000000
        /*0a04*/ 	.word	0x00000000
        /*0a08*/ 	.short	0x010a
        /*0a0a*/ 	.byte	0xff
	.zero		1


	//   ....[144]....
        /*0a0c*/ 	.word	0x0000a3c0
        /*0a10*/ 	.word	0x00000000
        /*0a14*/ 	.word	0x00000000
        /*0a18*/ 	.short	0x010a
        /*0a1a*/ 	.byte	0xff
	.zero		1


	//   ....[145]....
        /*0a1c*/ 	.word	0x0000a420
        /*0a20*/ 	.word	0x00000000
        /*0a24*/ 	.word	0x00000000
        /*0a28*/ 	.short	0x010a
        /*0a2a*/ 	.byte	0xff
	.zero		1


	//   ....[146]....
        /*0a2c*/ 	.word	0x0000a470
        /*0a30*/ 	.word	0x0000000c
        /*0a34*/ 	.word	0x000000f0
        /*0a38*/ 	.short	0x010a
        /*0a3a*/ 	.byte	0xff
	.zero		1


	//   ....[147]....
        /*0a3c*/ 	.word	0x0000a4d0
        /*0a40*/ 	.word	0x00000000
        /*0a44*/ 	.word	0x000000e8
        /*0a48*/ 	.short	0x010a
        /*0a4a*/ 	.byte	0xff
	.zero		1


	//   ....[148]....
        /*0a4c*/ 	.word	0x0000a530
        /*0a50*/ 	.word	0x00000000
        /*0a54*/ 	.word	0x000000c0
        /*0a58*/ 	.short	0x010a
        /*0a5a*/ 	.byte	0xff
	.zero		1


	//   ....[149]....
        /*0a5c*/ 	.word	0x0000a590
        /*0a60*/ 	.word	0x00000000
        /*0a64*/ 	.word	0x000000c8
        /*0a68*/ 	.short	0x010a
        /*0a6a*/ 	.byte	0xff
	.zero		1


	//   ....[150]....
        /*0a6c*/ 	.word	0x0000a5f0
        /*0a70*/ 	.word	0x00000000
        /*0a74*/ 	.word	0x000000d0
        /*0a78*/ 	.short	0x010a
        /*0a7a*/ 	.byte	0xff
	.zero		1


	//   ....[151]....
        /*0a7c*/ 	.word	0x0000a650
        /*0a80*/ 	.word	0x00000000
        /*0a84*/ 	.word	0x000000d8
        /*0a88*/ 	.short	0x010a
        /*0a8a*/ 	.byte	0xff
	.zero		1


	//   ....[152]....
        /*0a8c*/ 	.word	0x0000a6b0
        /*0a90*/ 	.word	0x00000000
        /*0a94*/ 	.word	0x000000c0
        /*0a98*/ 	.short	0x010a
        /*0a9a*/ 	.byte	0xff
	.zero		1


	//   ....[153]....
        /*0a9c*/ 	.word	0x0000a710
        /*0aa0*/ 	.word	0x00000000
        /*0aa4*/ 	.word	0x000000c8
        /*0aa8*/ 	.short	0x010a
        /*0aaa*/ 	.byte	0xff
	.zero		1


	//   ....[154]....
        /*0aac*/ 	.word	0x0000a770
        /*0ab0*/ 	.word	0x00000000
        /*0ab4*/ 	.word	0x000000d0
        /*0ab8*/ 	.short	0x010a
        /*0aba*/ 	.byte	0xff
	.zero		1


	//   ....[155]....
        /*0abc*/ 	.word	0x0000a7c0
        /*0ac0*/ 	.word	0x00000003
        /*0ac4*/ 	.word	0x000000f0
        /*0ac8*/ 	.short	0x010a
        /*0aca*/ 	.byte	0xff
	.zero		1


	//   ....[156]....
        /*0acc*/ 	.word	0x0000a810
        /*0ad0*/ 	.word	0x00000002
        /*0ad4*/ 	.word	0x000000a0
        /*0ad8*/ 	.short	0x010a
        /*0ada*/ 	.byte	0xff
	.zero		1


	//   ....[157]....
        /*0adc*/ 	.word	0x0000a860
        /*0ae0*/ 	.word	0x00000047
        /*0ae4*/ 	.word	0x00000110
        /*0ae8*/ 	.short	0x010a
        /*0aea*/ 	.byte	0xff
	.zero		1


	//   ....[158]....
        /*0aec*/ 	.word	0x0000a8b0
        /*0af0*/ 	.word	0x00000070
        /*0af4*/ 	.word	0x000000a0
        /*0af8*/ 	.short	0x010a
        /*0afa*/ 	.byte	0xff
	.zero		1


	//   ....[159]....
        /*0afc*/ 	.word	0x0000a900
        /*0b00*/ 	.word	0x00000070
        /*0b04*/ 	.word	0x000000a0
        /*0b08*/ 	.short	0x010a
        /*0b0a*/ 	.byte	0xff
	.zero		1


	//   ....[160]....
        /*0b0c*/ 	.word	0x0000a950
        /*0b10*/ 	.word	0x00000066
        /*0b14*/ 	.word	0x000000a0
        /*0b18*/ 	.short	0x010a
        /*0b1a*/ 	.byte	0xff
	.zero		1


	//----- nvinfo : EIATTR_NUM_MBARRIERS
	.align		4
.L_48:
        /*0b1c*/ 	.byte	0x03, 0x38
        /*0b1e*/ 	.short	0x002e


	//----- nvinfo : EIATTR_EXIT_INSTR_OFFSETS
	.align		4
        /*0b20*/ 	.byte	0x04, 0x1c
        /*0b22*/ 	.short	(.L_50 - .L_49)


	//   ....[0]....
.L_49:
        /*0b24*/ 	.word	0x00002ec0


	//   ....[1]....
        /*0b28*/ 	.word	0x000033d0


	//   ....[2]....
        /*0b2c*/ 	.word	0x00003430


	//   ....[3]....
        /*0b30*/ 	.word	0x000042d0


	//   ....[4]....
        /*0b34*/ 	.word	0x00005440


	//   ....[5]....
        /*0b38*/ 	.word	0x00005480


	//   ....[6]....
        /*0b3c*/ 	.word	0x00009bb0


	//----- nvinfo : EIATTR_MAX_THREADS
	.align		4
.L_50:
        /*0b40*/ 	.byte	0x04, 0x05
        /*0b42*/ 	.short	(.L_52 - .L_51)
.L_51:
        /*0b44*/ 	.word	0x00000100
        /*0b48*/ 	.word	0x00000001
        /*0b4c*/ 	.word	0x00000001


	//----- nvinfo : EIATTR_CRS_STACK_SIZE
	.align		4
.L_52:
        /*0b50*/ 	.byte	0x04, 0x1e
        /*0b52*/ 	.short	(.L_54 - .L_53)
.L_53:
        /*0b54*/ 	.word	0x00000000


	//----- nvinfo : EIATTR_CBANK_PARAM_SIZE
	.align		4
.L_54:
        /*0b58*/ 	.byte	0x03, 0x19
        /*0b5a*/ 	.short	0x0800


	//----- nvinfo : EIATTR_PARAM_CBANK
	.align		4
        /*0b5c*/ 	.byte	0x04, 0x0a
        /*0b5e*/ 	.short	(.L_56 - .L_55)
	.align		4
.L_55:
        /*0b60*/ 	.word	index@(.nv.constant0._ZN7cutlass13device_kernelINS_4gemm6kernel13GemmUniversalIN4cute5tupleIJiiiiEEENS1_10collective13CollectiveMmaINS1_35MainloopSm100TmaUmmaWarpSpecializedILi10ELi2ELi4ENS5_IJNS4_1CILi1EEENSA_ILi8EEESB_EEEEENS5_IJNSA_ILi64EEENSA_ILi256EEESF_EEENS_12float_e4m3_tENS5_IJlSB_lEEESI_SJ_NS4_8TiledMMAINS4_8MMA_AtomIJNS4_10MMA_TraitsINS4_19SM100_MMA_F8F6F4_SSEJSI_SI_fSF_SG_NS4_17integral_constantINS4_4UMMA5MajorELSQ_0EEESR_NSO_INSP_7ScaleInELSS_0EEEST_EEEEEENS4_6LayoutINS5_IJSB_SB_SB_EEENS5_IJNSA_ILi0EEESY_SY_EEEEENS5_IJNS4_10UnderscoreES11_S11_EEEEENS4_23SM90_TMA_LOAD_MULTICASTENS4_14ComposedLayoutINS4_7SwizzleILi2ELi4ELi3EEENS4_18smem_ptr_flag_bitsILi8EEENSW_INS5_IJSC_SF_EEENS5_IJSF_SB_EEEEEEEvNS4_8identityENS4_13SM90_TMA_LOADES1D_vS1E_EENS_8epilogue10collective18CollectiveEpilogueINS1H_23Sm100TmaWarpSpecializedILi4ELi2ELi32ELb0ELb0EEEJSH_NS5_IJNSW_ISF_SB_EES1M_EEESI_SJ_SI_SJ_NS1H_6fusion15FusionCallbacksIS1L_NS1O_17LinearCombinationISI_fSI_fLNS_15FloatRoundStyleE2EEESH_S1N_JEEENS4_5SM1004TMEM4LOAD26SM100_TMEM_LOAD_16dp32b32xES1F_S1D_NS4_39AutoVectorizingCopyWithAssumedAlignmentILi128EEENS4_14SM90_TMA_STOREES1D_S1Z_S1Z_EEEvvEEEEvNT_6ParamsE)
        /*0b64*/ 	.short	0x0380
        /*0b66*/ 	.short	0x0800


	//----- nvinfo : EIATTR_SW_WAR
	.align		4
.L_56:
        /*0b68*/ 	.byte	0x04, 0x36
        /*0b6a*/ 	.short	(.L_58 - .L_57)
.L_57:
        /*0b6c*/ 	.word	0x00000008
.L_58:


//--------------------- .nv.callgraph             --------------------------
	.section	.nv.callgraph,"",@"SHT_CUDA_CALLGRAPH"
	.align	4
	.sectionentsize	8
	.align		4
        /*0000*/ 	.word	0x00000000
	.align		4
        /*0004*/ 	.word	0xffffffff
	.align		4
        /*0008*/ 	.word	index@(_ZN7cutlass13device_kernelINS_4gemm6kernel13GemmUniversalIN4cute5tupleIJiiiiEEENS1_10collective13CollectiveMmaINS1_35MainloopSm100TmaUmmaWarpSpecializedILi10ELi2ELi4ENS5_IJNS4_1CILi1EEENSA_ILi8EEESB_EEEEENS5_IJNSA_ILi64EEENSA_ILi256EEESF_EEENS_12float_e4m3_tENS5_IJlSB_lEEESI_SJ_NS4_8TiledMMAINS4_8MMA_AtomIJNS4_10MMA_TraitsINS4_19SM100_MMA_F8F6F4_SSEJSI_SI_fSF_SG_NS4_17integral_constantINS4_4UMMA5MajorELSQ_0EEESR_NSO_INSP_7ScaleInELSS_0EEEST_EEEEEENS4_6LayoutINS5_IJSB_SB_SB_EEENS5_IJNSA_ILi0EEESY_SY_EEEEENS5_IJNS4_10UnderscoreES11_S11_EEEEENS4_23SM90_TMA_LOAD_MULTICASTENS4_14ComposedLayoutINS4_7SwizzleILi2ELi4ELi3EEENS4_18smem_ptr_flag_bitsILi8EEENSW_INS5_IJSC_SF_EEENS5_IJSF_SB_EEEEEEEvNS4_8identityENS4_13SM90_TMA_LOADES1D_vS1E_EENS_8epilogue10collective18CollectiveEpilogueINS1H_23Sm100TmaWarpSpecializedILi4ELi2ELi32ELb0ELb0EEEJSH_NS5_IJNSW_ISF_SB_EES1M_EEESI_SJ_SI_SJ_NS1H_6fusion15FusionCallbacksIS1L_NS1O_17LinearCombinationISI_fSI_fLNS_15FloatRoundStyleE2EEESH_S1N_JEEENS4_5SM1004TMEM4LOAD26SM100_TMEM_LOAD_16dp32b32xES1F_S1D_NS4_39AutoVectorizingCopyWithAssumedAlignmentILi128EEENS4_14SM90_TMA_STOREES1D_S1Z_S1Z_EEEvvEEEEvNT_6ParamsE)
	.align		4
        /*000c*/ 	.word	index@(__assertfail)
	.align		4
        /*0010*/ 	.word	0x00000000
	.align		4
        /*0014*/ 	.word	0xfffffffe
	.align		4
        /*0018*/ 	.word	0x00000000
	.align		4
        /*001c*/ 	.word	0xfffffffd
	.align		4
        /*0020*/ 	.word	0x00000000
	.align		4
        /*0024*/ 	.word	0xfffffffc


//--------------------- .nv.constant4             --------------------------
	.section	.nv.constant4,"a",@progbits
	.align	8
	.align		8
.nv.constant4:
        /*0000*/ 	.dword	__assertfail
	.align		8
        /*0008*/ 	.dword	__unnamed_1
	.align		8
        /*0010*/ 	.dword	__unnamed_2
	.align		8
        /*0018*/ 	.dword	__unnamed_3
	.align		8
        /*0020*/ 	.dword	_ZN40_INTERNAL_b73a74e3_4_k_cu_e83539ab_315814cuda3std3__45__cpo5beginE
	.align		8
        /*0028*/ 	.dword	_ZN40_INTERNAL_b73a74e3_4_k_cu_e83539ab_315814cuda3std3__45__cpo3endE
	.align		8
        /*0030*/ 	.dword	_ZN40_INTERNAL_b73a74e3_4_k_cu_e83539ab_315814cuda3std3__45__cpo6cbeginE
	.align		8
        /*0038*/ 	.dword	_ZN40_INTERNAL_b73a74e3_4_k_cu_e83539ab_315814cuda3std3__45__cpo4cendE
	.align		8
        /*0040*/ 	.dword	_ZN40_INTERNAL_b73a74e3_4_k_cu_e83539ab_315814cuda3std3__442_GLOBAL__N__b73a74e3_4_k_cu_e83539ab_315816ignoreE
	.align		8
        /*0048*/ 	.dword	_ZN40_INTERNAL_b73a74e3_4_k_cu_e83539ab_315814cuda3std3__419piecewise_constructE
	.align		8
        /*0050*/ 	.dword	_ZN40_INTERNAL_b73a74e3_4_k_cu_e83539ab_315814cuda3std3__48in_placeE
	.align		8
        /*0058*/ 	.dword	_ZN40_INTERNAL_b73a74e3_4_k_cu_e83539ab_315814cuda3std6ranges3__45__cpo4swapE
	.align		8
        /*0060*/ 	.dword	_ZN40_INTERNAL_b73a74e3_4_k_cu_e83539ab_315814cuda3std6ranges3__45__cpo9iter_moveE
	.align		8
        /*0068*/ 	.dword	_ZN40_INTERNAL_b73a74e3_4_k_cu_e83539ab_315814cute7productE
	.align		8
        /*0070*/ 	.dword	_ZN40_INTERNAL_b73a74e3_4_k_cu_e83539ab_315814cute1_E
	.align		8
        /*0078*/ 	.dword	$str$25
	.align		8
        /*0080*/ 	.dword	$str$26
	.align		8
        /*0088*/ 	.dword	$str$27
	.align		8
        /*0090*/ 	.dword	$str$28


//--------------------- .text._ZN7cutlass13device_kernelINS_4gemm6kernel13GemmUniversalIN4cute5tupleIJiiiiEEENS1_10collective13CollectiveMmaINS1_35MainloopSm100TmaUmmaWarpSpecializedILi10ELi2ELi4ENS5_IJNS4_1CILi1EEENSA_ILi8EEESB_EEEEENS5_IJNSA_ILi64EEENSA_ILi256EEESF_EEENS_12float_e4m3_tENS5_IJlSB_lEEESI_SJ_NS4_8TiledMMAINS4_8MMA_AtomIJNS4_10MMA_TraitsINS4_19SM100_MMA_F8F6F4_SSEJSI_SI_fSF_SG_NS4_17integral_constantINS4_4UMMA5MajorELSQ_0EEESR_NSO_INSP_7ScaleInELSS_0EEEST_EEEEEENS4_6LayoutINS5_IJSB_SB_SB_EEENS5_IJNSA_ILi0EEESY_SY_EEEEENS5_IJNS4_10UnderscoreES11_S11_EEEEENS4_23SM90_TMA_LOAD_MULTICASTENS4_14ComposedLayoutINS4_7SwizzleILi2ELi4ELi3EEENS4_18smem_ptr_flag_bitsILi8EEENSW_INS5_IJSC_SF_EEENS5_IJSF_SB_EEEEEEEvNS4_8identityENS4_13SM90_TMA_LOADES1D_vS1E_EENS_8epilogue10collective18CollectiveEpilogueINS1H_23Sm100TmaWarpSpecializedILi4ELi2ELi32ELb0ELb0EEEJSH_NS5_IJNSW_ISF_SB_EES1M_EEESI_SJ_SI_SJ_NS1H_6fusion15FusionCallbacksIS1L_NS1O_17LinearCombinationISI_fSI_fLNS_15FloatRoundStyleE2EEESH_S1N_JEEENS4_5SM1004TMEM4LOAD26SM100_TMEM_LOAD_16dp32b32xES1F_S1D_NS4_39AutoVectorizingCopyWithAssumedAlignmentILi128EEENS4_14SM90_TMA_STOREES1D_S1Z_S1Z_EEEvvEEEEvNT_6ParamsE --------------------------
	.section	.text._ZN7cutlass13device_kernelINS_4gemm6kernel13GemmUniversalIN4cute5tupleIJiiiiEEENS1_10collective13CollectiveMmaINS1_35MainloopSm100TmaUmmaWarpSpecializedILi10ELi2ELi4ENS5_IJNS4_1CILi1EEENSA_ILi8EEESB_EEEEENS5_IJNSA_ILi64EEENSA_ILi256EEESF_EEENS_12float_e4m3_tENS5_IJlSB_lEEESI_SJ_NS4_8TiledMMAINS4_8MMA_AtomIJNS4_10MMA_TraitsINS4_19SM100_MMA_F8F6F4_SSEJSI_SI_fSF_SG_NS4_17integral_constantINS4_4UMMA5MajorELSQ_0EEESR_NSO_INSP_7ScaleInELSS_0EEEST_EEEEEENS4_6LayoutINS5_IJSB_SB_SB_EEENS5_IJNSA_ILi0EEESY_SY_EEEEENS5_IJNS4_10UnderscoreES11_S11_EEEEENS4_23SM90_TMA_LOAD_MULTICASTENS4_14ComposedLayoutINS4_7SwizzleILi2ELi4ELi3EEENS4_18smem_ptr_flag_bitsILi8EEENSW_INS5_IJSC_SF_EEENS5_IJSF_SB_EEEEEEEvNS4_8identityENS4_13SM90_TMA_LOADES1D_vS1E_EENS_8epilogue10collective18CollectiveEpilogueINS1H_23Sm100TmaWarpSpecializedILi4ELi2ELi32ELb0ELb0EEEJSH_NS5_IJNSW_ISF_SB_EES1M_EEESI_SJ_SI_SJ_NS1H_6fusion15FusionCallbacksIS1L_NS1O_17LinearCombinationISI_fSI_fLNS_15FloatRoundStyleE2EEESH_S1N_JEEENS4_5SM1004TMEM4LOAD26SM100_TMEM_LOAD_16dp32b32xES1F_S1D_NS4_39AutoVectorizingCopyWithAssumedAlignmentILi128EEENS4_14SM90_TMA_STOREES1D_S1Z_S1Z_EEEvvEEEEvNT_6ParamsE,"ax",@progbits
	.align	128
.text._ZN7cutlass13device_kernelINS_4gemm6kernel13GemmUniversalIN4cute5tupleIJiiiiEEENS1_10collective13CollectiveMmaINS1_35MainloopSm100TmaUmmaWarpSpecializedILi10ELi2ELi4ENS5_IJNS4_1CILi1EEENSA_ILi8EEESB_EEEEENS5_IJNSA_ILi64EEENSA_ILi256EEESF_EEENS_12float_e4m3_tENS5_IJlSB_lEEESI_SJ_NS4_8TiledMMAINS4_8MMA_AtomIJNS4_10MMA_TraitsINS4_19SM100_MMA_F8F6F4_SSEJSI_SI_fSF_SG_NS4_17integral_constantINS4_4UMMA5MajorELSQ_0EEESR_NSO_INSP_7ScaleInELSS_0EEEST_EEEEEENS4_6LayoutINS5_IJSB_SB_SB_EEENS5_IJNSA_ILi0EEESY_SY_EEEEENS5_IJNS4_10UnderscoreES11_S11_EEEEENS4_23SM90_TMA_LOAD_MULTICASTENS4_14ComposedLayoutINS4_7SwizzleILi2ELi4ELi3EEENS4_18smem_ptr_flag_bitsILi8EEENSW_INS5_IJSC_SF_EEENS5_IJSF_SB_EEEEEEEvNS4_8identityENS4_13SM90_TMA_LOADES1D_vS1E_EENS_8epilogue10collective18CollectiveEpilogueINS1H_23Sm100TmaWarpSpecializedILi4ELi2ELi32ELb0ELb0EEEJSH_NS5_IJNSW_ISF_SB_EES1M_EEESI_SJ_SI_SJ_NS1H_6fusion15FusionCallbacksIS1L_NS1O_17LinearCombinationISI_fSI_fLNS_15FloatRoundStyleE2EEESH_S1N_JEEENS4_5SM1004TMEM4LOAD26SM100_TMEM_LOAD_16dp32b32xES1F_S1D_NS4_39AutoVectorizingCopyWithAssumedAlignmentILi128EEENS4_14SM90_TMA_STOREES1D_S1Z_S1Z_EEEvvEEEEvNT_6ParamsE:
        .type           _ZN7cutlass13device_kernelINS_4gemm6kernel13GemmUniversalIN4cute5tupleIJiiiiEEENS1_10collective13CollectiveMmaINS1_35MainloopSm100TmaUmmaWarpSpecializedILi10ELi2ELi4ENS5_IJNS4_1CILi1EEENSA_ILi8EEESB_EEEEENS5_IJNSA_ILi64EEENSA_ILi256EEESF_EEENS_12float_e4m3_tENS5_IJlSB_lEEESI_SJ_NS4_8TiledMMAINS4_8MMA_AtomIJNS4_10MMA_TraitsINS4_19SM100_MMA_F8F6F4_SSEJSI_SI_fSF_SG_NS4_17integral_constantINS4_4UMMA5MajorELSQ_0EEESR_NSO_INSP_7ScaleInELSS_0EEEST_EEEEEENS4_6LayoutINS5_IJSB_SB_SB_EEENS5_IJNSA_ILi0EEESY_SY_EEEEENS5_IJNS4_10UnderscoreES11_S11_EEEEENS4_23SM90_TMA_LOAD_MULTICASTENS4_14ComposedLayoutINS4_7SwizzleILi2ELi4ELi3EEENS4_18smem_ptr_flag_bitsILi8EEENSW_INS5_IJSC_SF_EEENS5_IJSF_SB_EEEEEEEvNS4_8identityENS4_13SM90_TMA_LOADES1D_vS1E_EENS_8epilogue10collective18CollectiveEpilogueINS1H_23Sm100TmaWarpSpecializedILi4ELi2ELi32ELb0ELb0EEEJSH_NS5_IJNSW_ISF_SB_EES1M_EEESI_SJ_SI_SJ_NS1H_6fusion15FusionCallbacksIS1L_NS1O_17LinearCombinationISI_fSI_fLNS_15FloatRoundStyleE2EEESH_S1N_JEEENS4_5SM1004TMEM4LOAD26SM100_TMEM_LOAD_16dp32b32xES1F_S1D_NS4_39AutoVectorizingCopyWithAssumedAlignmentILi128EEENS4_14SM90_TMA_STOREES1D_S1Z_S1Z_EEEvvEEEEvNT_6ParamsE,@function
        .size           _ZN7cutlass13device_kernelINS_4gemm6kernel13GemmUniversalIN4cute5tupleIJiiiiEEENS1_10collective13CollectiveMmaINS1_35MainloopSm100TmaUmmaWarpSpecializedILi10ELi2ELi4ENS5_IJNS4_1CILi1EEENSA_ILi8EEESB_EEEEENS5_IJNSA_ILi64EEENSA_ILi256EEESF_EEENS_12float_e4m3_tENS5_IJlSB_lEEESI_SJ_NS4_8TiledMMAINS4_8MMA_AtomIJNS4_10MMA_TraitsINS4_19SM100_MMA_F8F6F4_SSEJSI_SI_fSF_SG_NS4_17integral_constantINS4_4UMMA5MajorELSQ_0EEESR_NSO_INSP_7ScaleInELSS_0EEEST_EEEEEENS4_6LayoutINS5_IJSB_SB_SB_EEENS5_IJNSA_ILi0EEESY_SY_EEEEENS5_IJNS4_10UnderscoreES11_S11_EEEEENS4_23SM90_TMA_LOAD_MULTICASTENS4_14ComposedLayoutINS4_7SwizzleILi2ELi4ELi3EEENS4_18smem_ptr_flag_bitsILi8EEENSW_INS5_IJSC_SF_EEENS5_IJSF_SB_EEEEEEEvNS4_8identityENS4_13SM90_TMA_LOADES1D_vS1E_EENS_8epilogue10collective18CollectiveEpilogueINS1H_23Sm100TmaWarpSpecializedILi4ELi2ELi32ELb0ELb0EEEJSH_NS5_IJNSW_ISF_SB_EES1M_EEESI_SJ_SI_SJ_NS1H_6fusion15FusionCallbacksIS1L_NS1O_17LinearCombinationISI_fSI_fLNS_15FloatRoundStyleE2EEESH_S1N_JEEENS4_5SM1004TMEM4LOAD26SM100_TMEM_LOAD_16dp32b32xES1F_S1D_NS4_39AutoVectorizingCopyWithAssumedAlignmentILi128EEENS4_14SM90_TMA_STOREES1D_S1Z_S1Z_EEEvvEEEEvNT_6ParamsE,(.L_x_196 - _ZN7cutlass13device_kernelINS_4gemm6kernel13GemmUniversalIN4cute5tupleIJiiiiEEENS1_10collective13CollectiveMmaINS1_35MainloopSm100TmaUmmaWarpSpecializedILi10ELi2ELi4ENS5_IJNS4_1CILi1EEENSA_ILi8EEESB_EEEEENS5_IJNSA_ILi64EEENSA_ILi256EEESF_EEENS_12float_e4m3_tENS5_IJlSB_lEEESI_SJ_NS4_8TiledMMAINS4_8MMA_AtomIJNS4_10MMA_TraitsINS4_19SM100_MMA_F8F6F4_SSEJSI_SI_fSF_SG_NS4_17integral_constantINS4_4UMMA5MajorELSQ_0EEESR_NSO_INSP_7ScaleInELSS_0EEEST_EEEEEENS4_6LayoutINS5_IJSB_SB_SB_EEENS5_IJNSA_ILi0EEESY_SY_EEEEENS5_IJNS4_10UnderscoreES11_S11_EEEEENS4_23SM90_TMA_LOAD_MULTICASTENS4_14ComposedLayoutINS4_7SwizzleILi2ELi4ELi3EEENS4_18smem_ptr_flag_bitsILi8EEENSW_INS5_IJSC_SF_EEENS5_IJSF_SB_EEEEEEEvNS4_8identityENS4_13SM90_TMA_LOADES1D_vS1E_EENS_8epilogue10collective18CollectiveEpilogueINS1H_23Sm100TmaWarpSpecializedILi4ELi2ELi32ELb0ELb0EEEJSH_NS5_IJNSW_ISF_SB_EES1M_EEESI_SJ_SI_SJ_NS1H_6fusion15FusionCallbacksIS1L_NS1O_17LinearCombinationISI_fSI_fLNS_15FloatRoundStyleE2EEESH_S1N_JEEENS4_5SM1004TMEM4LOAD26SM100_TMEM_LOAD_16dp32b32xES1F_S1D_NS4_39AutoVectorizingCopyWithAssumedAlignmentILi128EEENS4_14SM90_TMA_STOREES1D_S1Z_S1Z_EEEvvEEEEvNT_6ParamsE)
        .other          _ZN7cutlass13device_kernelINS_4gemm6kernel13GemmUniversalIN4cute5tupleIJiiiiEEENS1_10collective13CollectiveMmaINS1_35MainloopSm100TmaUmmaWarpSpecializedILi10ELi2ELi4ENS5_IJNS4_1CILi1EEENSA_ILi8EEESB_EEEEENS5_IJNSA_ILi64EEENSA_ILi256EEESF_EEENS_12float_e4m3_tENS5_IJlSB_lEEESI_SJ_NS4_8TiledMMAINS4_8MMA_AtomIJNS4_10MMA_TraitsINS4_19SM100_MMA_F8F6F4_SSEJSI_SI_fSF_SG_NS4_17integral_constantINS4_4UMMA5MajorELSQ_0EEESR_NSO_INSP_7ScaleInELSS_0EEEST_EEEEEENS4_6LayoutINS5_IJSB_SB_SB_EEENS5_IJNSA_ILi0EEESY_SY_EEEEENS5_IJNS4_10UnderscoreES11_S11_EEEEENS4_23SM90_TMA_LOAD_MULTICASTENS4_14ComposedLayoutINS4_7SwizzleILi2ELi4ELi3EEENS4_18smem_ptr_flag_bitsILi8EEENSW_INS5_IJSC_SF_EEENS5_IJSF_SB_EEEEEEEvNS4_8identityENS4_13SM90_TMA_LOADES1D_vS1E_EENS_8epilogue10collective18CollectiveEpilogueINS1H_23Sm100TmaWarpSpecializedILi4ELi2ELi32ELb0ELb0EEEJSH_NS5_IJNSW_ISF_SB_EES1M_EEESI_SJ_SI_SJ_NS1H_6fusion15FusionCallbacksIS1L_NS1O_17LinearCombinationISI_fSI_fLNS_15FloatRoundStyleE2EEESH_S1N_JEEENS4_5SM1004TMEM4LOAD26SM100_TMEM_LOAD_16dp32b32xES1F_S1D_NS4_39AutoVectorizingCopyWithAssumedAlignmentILi128EEENS4_14SM90_TMA_STOREES1D_S1Z_S1Z_EEEvvEEEEvNT_6ParamsE,@"STO_CUDA_ENTRY STV_DEFAULT"
_ZN7cutlass13device_kernelINS_4gemm6kernel13GemmUniversalIN4cute5tupleIJiiiiEEENS1_10collective13CollectiveMmaINS1_35MainloopSm100TmaUmmaWarpSpecializedILi10ELi2ELi4ENS5_IJNS4_1CILi1EEENSA_ILi8EEESB_EEEEENS5_IJNSA_ILi64EEENSA_ILi256EEESF_EEENS_12float_e4m3_tENS5_IJlSB_lEEESI_SJ_NS4_8TiledMMAINS4_8MMA_AtomIJNS4_10MMA_TraitsINS4_19SM100_MMA_F8F6F4_SSEJSI_SI_fSF_SG_NS4_17integral_constantINS4_4UMMA5MajorELSQ_0EEESR_NSO_INSP_7ScaleInELSS_0EEEST_EEEEEENS4_6LayoutINS5_IJSB_SB_SB_EEENS5_IJNSA_ILi0EEESY_SY_EEEEENS5_IJNS4_10UnderscoreES11_S11_EEEEENS4_23SM90_TMA_LOAD_MULTICASTENS4_14ComposedLayoutINS4_7SwizzleILi2ELi4ELi3EEENS4_18smem_ptr_flag_bitsILi8EEENSW_INS5_IJSC_SF_EEENS5_IJSF_SB_EEEEEEEvNS4_8identityENS4_13SM90_TMA_LOADES1D_vS1E_EENS_8epilogue10collective18CollectiveEpilogueINS1H_23Sm100TmaWarpSpecializedILi4ELi2ELi32ELb0ELb0EEEJSH_NS5_IJNSW_ISF_SB_EES1M_EEESI_SJ_SI_SJ_NS1H_6fusion15FusionCallbacksIS1L_NS1O_17LinearCombinationISI_fSI_fLNS_15FloatRoundStyleE2EEESH_S1N_JEEENS4_5SM1004TMEM4LOAD26SM100_TMEM_LOAD_16dp32b32xES1F_S1D_NS4_39AutoVectorizingCopyWithAssumedAlignmentILi128EEENS4_14SM90_TMA_STOREES1D_S1Z_S1Z_EEEvvEEEEvNT_6ParamsE:
[----:B------:R-:W1:Y:S01]  /*0000*/  LDC R1, c[0x0][0x37c] ;  /* 0x0000df00ff017b82 */ /* 0x000e620000000800 */
[----:B------:R-:W2:Y:S01]  /*0010*/  S2R R95, SR_TID.X ;  /* 0x00000000005f7919 */ /* 0x000ea20000002100 */
[----:B------:R-:W3:Y:S01]  /*0020*/  LDCU.64 UR8, c[0x0][0x890] ;  /* 0x00011200ff0877ac */ /* 0x000ee20008000a00 */
[----:B------:R-:W-:Y:S02]  /*0030*/  PRMT R85, RZ, 0x7610, R85 ;  /* 0x00007610ff557816 */ /* 0x000fe40000000055 */
[----:B------:R-:W-:Y:S01]  /*0040*/  ELECT P3, URZ, PT ;  /* 0x0000000000ff782f */ /* 0x000fe20003860000 */
[----:B---3--:R-:W-:-:S04]  /*0050*/  UISETP.NE.U32.AND UP0, UPT, UR8, URZ, UPT ;  /* 0x000000ff0800728c */ /* 0x008fc8000bf05070 */
[----:B------:R-:W-:Y:S01]  /*0060*/  UISETP.NE.AND.EX UP0, UPT, UR9, URZ, UPT, UP0 ;  /* 0x000000ff0900728c */ /* 0x000fe2000bf05300 */
[----:B--2---:R-:W-:-:S05]  /*0070*/  SHF.R.U32.HI R86, RZ, 0x5, R95 ;  /* 0x00000005ff567819 */ /* 0x004fca000001165f */
[----:B------:R-:W2:Y:S02]  /*0080*/  SHFL.IDX PT, R0, R86, RZ, 0x1f ;  /* 0x00001fff56007589 */ /* 0x000ea400000e0000 */
[----:B--2---:R-:W-:Y:S01]  /*0090*/  R2UR UR17, R0 ;  /* 0x00000000001172ca */ /* 0x004fe200000e0000 */
[----:B-1----:R-:W-:-:S14]  /*00a0*/  BRA.U UP0, `(.L_x_0) ;  /* 0x0000000100307547 */ /* 0x002fdc000b800000 */
[----:B------:R-:W1:Y:S02]  /*00b0*/  LDCU.64 UR4, c[0x0][0x888] ;  /* 0x00011100ff0477ac */ /* 0x000e640008000a00 */
[----:B-1----:R-:W-:-:S04]  /*00c0*/  UISETP.NE.U32.AND UP0, UPT, UR4, URZ, UPT ;  /* 0x000000ff0400728c */ /* 0x002fc8000bf05070 */
[----:B------:R-:W-:-:S09]  /*00d0*/  UISETP.NE.AND.EX UP0, UPT, UR5, URZ, UPT, UP0 ;  /* 0x000000ff0500728c */ /* 0x000fd2000bf05300 */
[----:B------:R-:W-:Y:S05]  /*00e0*/  BRA.U !UP0, `(.L_x_1) ;  /* 0x0000000108147547 */ /* 0x000fea000b800000 */
[----:B------:R-:W1:Y:S01]  /*00f0*/  LDC.64 R2, c[0x0][0x888] ;  /* 0x00022200ff027b82 */ /* 0x000e620000000a00 */
[----:B------:R-:W1:Y:S02]  /*0100*/  LDCU.64 UR4, c[0x0][0x358] ;  /* 0x00006b00ff0477ac */ /* 0x000e640008000a00 */
[----:B-1----:R1:W5:Y:S01]  /*0110*/  LDG.E R41, desc[UR4][R2.64] ;  /* 0x0000000402297981 */ /* 0x002362000c1e1900 */
[----:B------:R-:W-:Y:S01]  /*0120*/  HFMA2 R85, -RZ, RZ, 0, 5.9604644775390625e-08 ;  /* 0x00000001ff557431 */ /* 0x000fe200000001ff */
[----:B------:R-:W-:Y:S05]  /*0130*/  BRA `(.L_x_0) ;  /* 0x00000000000c7947 */ /* 0x000fea0003800000 */
.L_x_1:
[----:B------:R-:W1:Y:S01]  /*0140*/  LDCU UR4, c[0x0][0x880] ;  /* 0x00011000ff0477ac */ /* 0x000e620008000800 */
[----:B------:R-:W-:Y:S01]  /*0150*/  HFMA2 R85, -RZ, RZ, 0, 5.9604644775390625e-08 ;  /* 0x00000001ff557431 */ /* 0x000fe200000001ff */
[----:B-1----:R-:W-:-:S07]  /*0160*/  MOV R41, UR4 ;  /* 0x0000000400297c02 */ /* 0x002fce0008000f00 */
.L_x_0:
[----:B------:R-:W2:Y:S02]  /*0170*/  LDCU.64 UR4, c[0x0][0x8b0] ;  /* 0x00011600ff0477ac */ /* 0x000ea40008000a00 */
[----:B--2---:R-:W-:-:S04]  /*0180*/  UISETP.NE.U32.AND UP0, UPT, UR4, URZ, UPT ;  /* 0x000000ff0400728c */ /* 0x004fc8000bf05070 */
[----:B------:R-:W-:-:S09]  /*0190*/  UISETP.NE.AND.EX UP0, UPT, UR5, URZ, UPT, UP0 ;  /* 0x000000ff0500728c */ /* 0x000fd2000bf05300 */
[----:B------:R-:W-:Y:S05]  /*01a0*/  BRA.U UP0, `(.L_x_2) ;  /* 0x0000000100287547 */ /* 0x000fea000b800000 */
[----:B------:R-:W2:Y:S02]  /*01b0*/  LDCU.64 UR4, c[0x0][0x8a8] ;  /* 0x00011500ff0477ac */ /* 0x000ea40008000a00 */
[----:B--2---:R-:W-:-:S04]  /*01c0*/  UISETP.NE.U32.AND UP0, UPT, UR4, URZ, UPT ;  /* 0x000000ff0400728c */ /* 0x004fc8000bf05070 */
[----:B------:R-:W-:-:S09]  /*01d0*/  UISETP.NE.AND.EX UP0, UPT, UR5, URZ, UPT, UP0 ;  /* 0x000000ff0500728c */ /* 0x000fd2000bf05300 */
[----:B------:R-:W-:Y:S05]  /*01e0*/  BRA.U !UP0, `(.L_x_3) ;  /* 0x0000000108107547 */ /* 0x000fea000b800000 */
[----:B------:R-:W2:Y:S01]  /*01f0*/  LDC.64 R38, c[0x0][0x8a8] ;  /* 0x00022a00ff267b82 */ /* 0x000ea20000000a00 */
[----:B------:R-:W2:Y:S02]  /*0200*/  LDCU.64 UR4, c[0x0][0x358] ;  /* 0x00006b00ff0477ac */ /* 0x000ea40008000a00 */
[----:B--2---:R2:W5:Y:S01]  /*0210*/  LDG.E R38, desc[UR4][R38.64] ;  /* 0x0000000426267981 */ /* 0x004562000c1e1900 */
[----:B------:R-:W-:Y:S05]  /*0220*/  BRA `(.L_x_2) ;  /* 0x0000000000087947 */ /* 0x000fea0003800000 */
.L_x_3:
[----:B------:R-:W2:Y:S02]  /*0230*/  LDCU UR4, c[0x0][0x8a0] ;  /* 0x00011400ff0477ac */ /* 0x000ea40008000800 */
[----:B--2---:R-:W-:Y:S02]  /*0240*/  MOV R38, UR4 ;  /* 0x0000000400267c02 */ /* 0x004fe40008000f00 */
.L_x_2:
[----:B------:R-:W-:Y:S01]  /*0250*/  IMAD.U32 R0, RZ, RZ, UR17 ;  /* 0x00000011ff007e24 */ /* 0x000fe2000f8e00ff */
[----:B------:R-:W-:Y:S04]  /*0260*/  BSSY.RECONVERGENT B0, `(.L_x_4) ;  /* 0x000000c000007945 */ /* 0x000fe80003800200 */
[C---:B------:R-:W-:Y:S02]  /*0270*/  ISETP.NE.OR P1, PT, R0.reuse, 0x1, !P3 ;  /* 0x000000010000780c */ /* 0x040fe40005f25670 */
[----:B------:R-:W-:-:S11]  /*0280*/  ISETP.NE.OR P0, PT, R0, 0x3, !P3 ;  /* 0x000000030000780c */ /* 0x000fd60005f05670 */
[----:B------:R-:W-:Y:S05]  /*0290*/  @P1 BRA `(.L_x_5) ;  /* 0x0000000000201947 */ /* 0x000fea0003800000 */
[----:B------:R-:W3:Y:S02]  /*02a0*/  LDCU.64 UR4, c[0x0][0x348] ;  /* 0x00006900ff0477ac */ /* 0x000ee40008000a00 */
[----:B---3--:R-:W-:Y:S02]  /*02b0*/  UIADD3 UR6, UP1, UPT, UR4, 0x80, URZ ;  /* 0x0000008004067890 */ /* 0x008fe4000ff3e0ff */
[----:B------:R-:W-:Y:S02]  /*02c0*/  UIADD3 UR4, UP0, UPT, UR4, 0x180, URZ ;  /* 0x0000018004047890 */ /* 0x000fe4000ff1e0ff */
[----:B------:R-:W-:Y:S02]  /*02d0*/  UIADD3.X UR7, UPT, UPT, URZ, UR5, URZ, UP1, !UPT ;  /* 0x00000005ff077290 */ /* 0x000fe40008ffe4ff */
[----:B------:R-:W-:-:S07]  /*02e0*/  UIADD3.X UR5, UPT, UPT, URZ, UR5, URZ, UP0, !UPT ;  /* 0x00000005ff057290 */ /* 0x000fce00087fe4ff */
[----:B------:R3:W-:Y:S02]  /*02f0*/  UTMACCTL.PF [UR6] ;  /* 0x00000000060079b9 */ /* 0x0007e40008040000 */
[----:B------:R3:W-:Y:S02]  /*0300*/  UTMACCTL.PF [UR4] ;  /* 0x00000000040079b9 */ /* 0x0007e40008040000 */
[----:B---3--:R-:W-:Y:S01]  /*0310*/  NOP ;  /* 0x0000000000007918 */ /* 0x008fe20000000000 */
.L_x_5:
[----:B------:R-:W-:Y:S05]  /*0320*/  BSYNC.RECONVERGENT B0 ;  /* 0x0000000000007941 */ /* 0x000fea0003800200 */
.L_x_4:
[----:B------:R-:W-:Y:S04]  /*0330*/  BSSY.RECONVERGENT B0, `(.L_x_6) ;  /* 0x000000a000007945 */ /* 0x000fe80003800200 */
        /* <DEDUP_REMOVED lines=9> */
.L_x_7:
[----:B------:R-:W-:Y:S05]  /*03d0*/  BSYNC.RECONVERGENT B0 ;  /* 0x0000000000007941 */ /* 0x000fea0003800200 */
.L_x_6:
[----:B------:R-:W3:Y:S01]  /*03e0*/  LDCU.64 UR4, c[0x0][0x888] ;  /* 0x00011100ff0477ac */ /* 0x000ee20008000a00 */
[----:B------:R-:W-:Y:S02]  /*03f0*/  UISETP.EQ.U32.AND UP1, UPT, UR8, URZ, UPT ;  /* 0x000000ff0800728c */ /* 0x000fe4000bf22070 */
[----:B------:R-:W-:Y:S02]  /*0400*/  UPLOP3.LUT UP3, UPT, UPT, UPT, UPT, 0x80, 0x8 ;  /* 0x000000000008789c */ /* 0x000fe40003f6f070 */
[----:B---3--:R-:W-:-:S04]  /*0410*/  UISETP.NE.U32.AND UP0, UPT, UR4, URZ, UPT ;  /* 0x000000ff0400728c */ /* 0x008fc8000bf05070 */
[----:B------:R-:W-:-:S04]  /*0420*/  UISETP.NE.AND.EX UP0, UPT, UR5, URZ, UPT, UP0 ;  /* 0x000000ff0500728c */ /* 0x000fc8000bf05300 */
[----:B------:R-:W-:-:S04]  /*0430*/  UISETP.EQ.OR.EX UP2, UPT, UR9, URZ, !UP0, UP1 ;  /* 0x000000ff0900728c */ /* 0x000fc8000c742710 */
[----:B------:R-:W-:-:S06]  /*0440*/  UP2UR UR4, UPR, URZ, 0x4 ;  /* 0x00000004ff047883 */ /* 0x000fcc0008000000 */
[----:B------:R-:W-:Y:S01]  /*0450*/  MOV R88, UR4 ;  /* 0x0000000400587c02 */ /* 0x000fe20008000f00 */
[----:B------:R-:W-:Y:S06]  /*0460*/  BRA.U !UP2, `(.L_x_8) ;  /* 0x000000010a207547 */ /* 0x000fec000b800000 */
[----:B------:R-:W-:Y:S01]  /*0470*/  UISETP.NE.U32.AND UP1, UPT, UR8, URZ, UPT ;  /* 0x000000ff0800728c */ /* 0x000fe2000bf25070 */
[----:B-----5:R-:W-:Y:S01]  /*0480*/  FSETP.NEU.AND P0, PT, R41, RZ, PT ;  /* 0x000000ff2900720b */ /* 0x020fe20003f0d000 */
[----:B------:R-:W-:Y:S02]  /*0490*/  USEL UR4, URZ, 0xffffffff, UP0 ;  /* 0xffffffffff047887 */ /* 0x000fe40008000000 */
[----:B------:R-:W-:-:S10]  /*04a0*/  UISETP.NE.AND.EX UP1, UPT, UR9, URZ, UPT, UP1 ;  /* 0x000000ff0900728c */ /* 0x000fd4000bf25310 */
[----:B------:R-:W-:Y:S01]  /*04b0*/  VOTEU.ANY UP0, P0 ;  /* 0x0000000000ff7886 */ /* 0x000fe20000000100 */
[----:B------:R-:W-:-:S04]  /*04c0*/  @!UP1 USEL UR4, URZ, 0xffffffff, UP0 ;  /* 0xffffffffff049887 */ /* 0x000fc80008000000 */
[----:B------:R-:W-:-:S04]  /*04d0*/  ULOP3.LUT UR4, UR4, 0x1, URZ, 0xc0, !UPT ;  /* 0x0000000104047892 */ /* 0x000fc8000f8ec0ff */
[----:B------:R-:W-:-:S11]  /*04e0*/  UISETP.NE.U32.AND UP3, UPT, UR4, 0x1, UPT ;  /* 0x000000010400788c */ /* 0x000fd6000bf65070 */
.L_x_8:
[----:B-1----:R-:W1:Y:S01]  /*04f0*/  SHFL.IDX PT, R2, R86, RZ, 0x1f ;  /* 0x00001fff56027589 */ /* 0x002e6200000e0000 */
[----:B------:R-:W-:-:S04]  /*0500*/  UISETP.NE.AND UP0, UPT, UR17, 0x2, UPT ;  /* 0x000000021100788c */ /* 0x000fc8000bf05270 */
[----:B------:R-:W-:Y:S01]  /*0510*/  USEL UR48, URZ, 0x1, UP0 ;  /* 0x00000001ff307887 */ /* 0x000fe20008000000 */
[----:B-1----:R-:W-:-:S13]  /*0520*/  ISETP.NE.AND P0, PT, R2, RZ, PT ;  /* 0x000000ff0200720c */ /* 0x002fda0003f05270 */
[----:B------:R-:W-:Y:S05]  /*0530*/  @P0 BRA `(.L_x_9) ;  /* 0x0000000000940947 */ /* 0x000fea0003800000 */
[----:B------:R-:W-:Y:S01]  /*0540*/  ELECT P0, URZ, PT ;  /* 0x0000000000ff782f */ /* 0x000fe20003800000 */
[----:B------:R-:W-:-:S12]  /*0550*/  BSSY.RECONVERGENT B0, `(.L_x_9) ;  /* 0x0000023000007945 */ /* 0x000fd80003800200 */
[----:B------:R-:W-:Y:S05]  /*0560*/  @!P0 BRA `(.L_x_10) ;  /* 0x0000000000848947 */ /* 0x000fea0003800000 */
[----:B------:R-:W1:Y:S01]  /*0570*/  S2UR UR4, SR_CgaCtaId ;  /* 0x00000000000479c3 */ /* 0x000e620000008800 */
[----:B------:R-:W-:Y:S01]  /*0580*/  UMOV UR5, 0x400 ;  /* 0x0000040000057882 */ /* 0x000fe20000000000 */
[----:B------:R-:W-:Y:S01]  /*0590*/  UMOV UR8, 0x1 ;  /* 0x0000000100087882 */ /* 0x000fe20000000000 */
[----:B------:R-:W-:Y:S01]  /*05a0*/  UMOV UR6, 0x8 ;  /* 0x0000000800067882 */ /* 0x000fe20000000000 */
[----:B------:R-:W-:-:S04]  /*05b0*/  UIADD3 UR8, UPT, UPT, -UR8, 0x100000, URZ ;  /* 0x0010000008087890 */ /* 0x000fc8000fffe1ff */
[----:B------:R-:W-:Y:S02]  /*05c0*/  USHF.L.U32 UR9, UR8, 0xb, URZ ;  /* 0x0000000b08097899 */ /* 0x000fe400080006ff */
[----:B------:R-:W-:Y:S02]  /*05d0*/  USHF.L.U32 UR8, UR8, 0x1, URZ ;  /* 0x0000000108087899 */ /* 0x000fe400080006ff */
[----:B------:R-:W-:-:S04]  /*05e0*/  UIADD3 UR6, UPT, UPT, -UR6, 0x100000, URZ ;  /* 0x0010000006067890 */ /* 0x000fc8000fffe1ff */
[----:B------:R-:W-:Y:S02]  /*05f0*/  USHF.L.U32 UR7, UR6, 0xb, URZ ;  /* 0x0000000b06077899 */ /* 0x000fe400080006ff */
[----:B------:R-:W-:Y:S02]  /*0600*/  USHF.L.U32 UR6, UR6, 0x1, URZ ;  /* 0x0000000106067899 */ /* 0x000fe400080006ff */
[----:B-1----:R-:W-:Y:S01]  /*0610*/  ULEA UR4, UR4, UR5, 0x18 ;  /* 0x0000000504047291 */ /* 0x002fe2000f8ec0ff */
[----:B------:R-:W1:Y:S11]  /*0620*/  FENCE.VIEW.ASYNC.S ;  /* 0x00000000000073c6 */ /* 0x000e760000000000 */
[----:B-1----:R1:W3:Y:S01]  /*0630*/  SYNCS.EXCH.64 URZ, [UR4], UR8 ;  /* 0x0000000804ff75b2 */ /* 0x0022e20008000100 */
[----:B------:R1:W4:Y:S01]  /*0640*/  SYNCS.EXCH.64 URZ, [UR4+0x50], UR6 ;  /* 0x0000500604ff75b2 */ /* 0x0003220008000100 */
[----:B------:R1:W1:Y:S01]  /*0650*/  SYNCS.EXCH.64 URZ, [UR4+0x8], UR8 ;  /* 0x0000080804ff75b2 */ /* 0x0002620008000100 */
        /* <DEDUP_REMOVED lines=17> */
[----:B------:R-:W-:Y:S01]  /*0770*/  NOP ;  /* 0x0000000000007918 */ /* 0x000fe20000000000 */
.L_x_10:
[----:B-1----:R-:W-:Y:S05]  /*0780*/  BSYNC.RECONVERGENT B0 ;  /* 0x0000000000007941 */ /* 0x002fea0003800200 */
.L_x_9:
[----:B------:R-:W1:Y:S01]  /*0790*/  SHFL.IDX PT, R2, R86, RZ, 0x1f ;  /* 0x00001fff56027589 */ /* 0x000e6200000e0000 */
[----:B------:R-:W-:Y:S01]  /*07a0*/  NOP ;  /* 0x0000000000007918 */ /* 0x000fe20000000000 */
[----:B-1----:R-:W-:-:S13]  /*07b0*/  ISETP.NE.AND P0, PT, R2, 0x1, PT ;  /* 0x000000010200780c */ /* 0x002fda0003f05270 */
[----:B------:R-:W-:Y:S05]  /*07c0*/  @P0 BRA `(.L_x_11) ;  /* 0x0000000000580947 */ /* 0x000fea0003800000 */
        /* <DEDUP_REMOVED lines=9> */
[----:B------:R-:W-:Y:S01]  /*0860*/  USHF.L.U32 UR6, UR6, 0x1, URZ ;  /* 0x0000000106067899 */ /* 0x000fe200080006ff */
[----:B------:R-:W-:Y:S01]  /*0870*/  ELECT P0, URZ, PT ;  /* 0x0000000000ff782f */ /* 0x000fe20003800000 */
[----:B-1----:R-:W-:Y:S01]  /*0880*/  ULEA UR4, UR4, UR5, 0x18 ;  /* 0x0000000504047291 */ /* 0x002fe2000f8ec0ff */
[----:B------:R-:W1:Y:S11]  /*0890*/  FENCE.VIEW.ASYNC.S ;  /* 0x00000000000073c6 */ /* 0x000e760000000000 */
[----:B-1----:R1:W1:Y:S01]  /*08a0*/  SYNCS.EXCH.64 URZ, [UR4+0xa0], UR8 ;  /* 0x0000a00804ff75b2 */ /* 0x0022620008000100 */
        /* <DEDUP_REMOVED lines=8> */
.L_x_11:
[----:B------:R-:W2:Y:S01]  /*0930*/  SHFL.IDX PT, R2, R86, RZ, 0x1f ;  /* 0x00001fff56027589 */ /* 0x000ea200000e0000 */
[----:B------:R-:W-:Y:S01]  /*0940*/  NOP ;  /* 0x0000000000007918 */ /* 0x000fe20000000000 */
[----:B--2---:R-:W-:-:S13]  /*0950*/  ISETP.NE.AND P0, PT, R2, 0x3, PT ;  /* 0x000000030200780c */ /* 0x004fda0003f05270 */
[----:B------:R-:W-:Y:S05]  /*0960*/  @P0 BRA `(.L_x_12) ;  /* 0x0000000000300947 */ /* 0x000fea0003800000 */
[----:B-1----:R-:W1:Y:S01]  /*0970*/  S2UR UR4, SR_CgaCtaId ;  /* 0x00000000000479c3 */ /* 0x002e620000008800 */
[----:B------:R-:W-:Y:S01]  /*0980*/  UMOV UR6, 0x400 ;  /* 0x0000040000067882 */ /* 0x000fe20000000000 */
[----:B------:R-:W-:Y:S01]  /*0990*/  UMOV UR5, 0x20 ;  /* 0x0000002000057882 */ /* 0x000fe20000000000 */
[----:B------:R-:W-:Y:S01]  /*09a0*/  ELECT P0, URZ, PT ;  /* 0x0000000000ff782f */ /* 0x000fe20003800000 */
[----:B-1----:R-:W-:Y:S02]  /*09b0*/  ULEA UR6, UR4, UR6, 0x18 ;  /* 0x0000000604067291 */ /* 0x002fe4000f8ec0ff */
[----:B------:R-:W-:-:S04]  /*09c0*/  UIADD3 UR4, UPT, UPT, -UR5, 0x100000, URZ ;  /* 0x0010000005047890 */ /* 0x000fc8000fffe1ff */
[----:B------:R-:W-:Y:S02]  /*09d0*/  USHF.L.U32 UR5, UR4, 0xb, URZ ;  /* 0x0000000b04057899 */ /* 0x000fe400080006ff */
[----:B------:R-:W-:Y:S01]  /*09e0*/  USHF.L.U32 UR4, UR4, 0x1, URZ ;  /* 0x0000000104047899 */ /* 0x000fe200080006ff */
[----:B------:R-:W1:Y:S11]  /*09f0*/  FENCE.VIEW.ASYNC.S ;  /* 0x00000000000073c6 */ /* 0x000e760000000000 */
[----:B-1----:R2:W1:Y:S01]  /*0a00*/  SYNCS.EXCH.64 URZ, [UR6+0xe0], UR4 ;  /* 0x0000e00406ff75b2 */ /* 0x0024620008000100 */
[----:B------:R2:W1:Y:S02]  /*0a10*/  SYNCS.EXCH.64 URZ, [UR6+0xe8], UR4 ;  /* 0x0000e80406ff75b2 */ /* 0x0004640008000100 */
[----:B--2---:R-:W-:Y:S01]  /*0a20*/  NOP ;  /* 0x0000000000007918 */ /* 0x004fe20000000000 */
.L_x_12:
[----:B------:R-:W2:Y:S01]  /*0a30*/  SHFL.IDX PT, R2, R86, RZ, 0x1f ;  /* 0x00001fff56027589 */ /* 0x000ea200000e0000 */
[----:B------:R-:W-:Y:S01]  /*0a40*/  NOP ;  /* 0x0000000000007918 */ /* 0x000fe20000000000 */
[----:B--2---:R-:W-:-:S13]  /*0a50*/  ISETP.NE.AND P0, PT, R2, 0x4, PT ;  /* 0x000000040200780c */ /* 0x004fda0003f05270 */
[----:B------:R-:W-:Y:S05]  /*0a60*/  @P0 BRA `(.L_x_13) ;  /* 0x00000000004c0947 */ /* 0x000fea0003800000 */
[----:B-1----:R-:W1:Y:S01]  /*0a70*/  S2UR UR6, SR_CgaCtaId ;  /* 0x00000000000679c3 */ /* 0x002e620000008800 */
[----:B------:R-:W-:Y:S01]  /*0a80*/  UMOV UR4, 0x720 ;  /* 0x0000072000047882 */ /* 0x000fe20000000000 */
[----:B------:R-:W-:Y:S01]  /*0a90*/  UMOV UR5, 0x400 ;  /* 0x0000040000057882 */ /* 0x000fe20000000000 */
[----:B------:R-:W-:Y:S01]  /*0aa0*/  USEL UR4, UR4, 0x620, UP3 ;  /* 0x0000062004047887 */ /* 0x000fe20009800000 */
[----:B------:R-:W-:Y:S01]  /*0ab0*/  UMOV UR8, 0x1 ;  /* 0x0000000100087882 */ /* 0x000fe20000000000 */
[----:B------:R-:W-:Y:S01]  /*0ac0*/  ELECT P0, URZ, PT ;  /* 0x0000000000ff782f */ /* 0x000fe20003800000 */
[----:B------:R-:W-:-:S04]  /*0ad0*/  UIADD3 UR8, UPT, UPT, -UR8, 0x100000, URZ ;  /* 0x0010000008087890 */ /* 0x000fc8000fffe1ff */
[----:B------:R-:W-:Y:S02]  /*0ae0*/  USHF.L.U32 UR9, UR8, 0xb, URZ ;  /* 0x0000000b08097899 */ /* 0x000fe400080006ff */
[----:B------:R-:W-:Y:S02]  /*0af0*/  USHF.L.U32 UR8, UR8, 0x1, URZ ;  /* 0x0000000108087899 */ /* 0x000fe400080006ff */
[----:B-1----:R-:W-:Y:S02]  /*0b00*/  ULEA UR6, UR6, UR5, 0x18 ;  /* 0x0000000506067291 */ /* 0x002fe4000f8ec0ff */
[----:B------:R-:W-:-:S04]  /*0b10*/  UIADD3 UR4, UPT, UPT, -UR4, 0x100000, URZ ;  /* 0x0010000004047890 */ /* 0x000fc8000fffe1ff */
[----:B------:R-:W-:Y:S02]  /*0b20*/  USHF.L.U32 UR5, UR4, 0xb, URZ ;  /* 0x0000000b04057899 */ /* 0x000fe400080006ff */
[----:B------:R-:W-:Y:S01]  /*0b30*/  USHF.L.U32 UR4, UR4, 0x1, URZ ;  /* 0x0000000104047899 */ /* 0x000fe200080006ff */
[----:B------:R-:W1:Y:S03]  /*0b40*/  FENCE.VIEW.ASYNC.S ;  /* 0x00000000000073c6 */ /* 0x000e660000000000 */
[----:B-1----:R2:W1:Y:S08]  /*0b50*/  SYNCS.EXCH.64 URZ, [UR6+0xf0], UR8 ;  /* 0x0000f00806ff75b2 */ /* 0x0024700008000100 */
[----:B------:R2:W1:Y:S01]  /*0b60*/  SYNCS.EXCH.64 URZ, [UR6+0x100], UR4 ;  /* 0x0001000406ff75b2 */ /* 0x0004620008000100 */
[----:B------:R2:W1:Y:S01]  /*0b70*/  SYNCS.EXCH.64 URZ, [UR6+0xf8], UR8 ;  /* 0x0000f80806ff75b2 */ /* 0x0004620008000100 */
[----:B------:R2:W1:Y:S02]  /*0b80*/  SYNCS.EXCH.64 URZ, [UR6+0x108], UR4 ;  /* 0x0001080406ff75b2 */ /* 0x0004640008000100 */
[----:B--2---:R-:W-:Y:S01]  /*0b90*/  NOP ;  /* 0x0000000000007918 */ /* 0x004fe20000000000 */
.L_x_13:
[----:B------:R-:W2:Y:S01]  /*0ba0*/  SHFL.IDX PT, R2, R86, RZ, 0x1f ;  /* 0x00001fff56027589 */ /* 0x000ea200000e0000 */
[----:B------:R-:W-:Y:S01]  /*0bb0*/  NOP ;  /* 0x0000000000007918 */ /* 0x000fe20000000000 */
[----:B--2---:R-:W-:-:S13]  /*0bc0*/  ISETP.NE.AND P0, PT, R2, 0x5, PT ;  /* 0x000000050200780c */ /* 0x004fda0003f05270 */
[----:B------:R-:W-:Y:S05]  /*0bd0*/  @P0 BRA `(.L_x_14) ;  /* 0x0000000000580947 */ /* 0x000fea0003800000 */
[----:B-1----:R-:W1:Y:S01]  /*0be0*/  S2UR UR4, SR_CgaCtaId ;  /* 0x00000000000479c3 */ /* 0x002e620000008800 */
        /* <DEDUP_REMOVED lines=19> */
[----:B------:R2:W1:Y:S02]  /*0d20*/  SYNCS.EXCH.64 URZ, [UR4+0x148], UR6 ;  /* 0x0001480604ff75b2 */ /* 0x0004640008000100 */
[----:B--2---:R-:W-:Y:S01]  /*0d30*/  NOP ;  /* 0x0000000000007918 */ /* 0x004fe20000000000 */
.L_x_14:
[----:B------:R-:W2:Y:S01]  /*0d40*/  SHFL.IDX PT, R2, R86, RZ, 0x1f ;  /* 0x00001fff56027589 */ /* 0x000ea200000e0000 */
[----:B------:R-:W-:Y:S01]  /*0d50*/  NOP ;  /* 0x0000000000007918 */ /* 0x000fe20000000000 */
[----:B--2---:R-:W-:-:S13]  /*0d60*/  ISETP.NE.AND P0, PT, R2, 0x3, PT ;  /* 0x000000030200780c */ /* 0x004fda0003f05270 */
[----:B------:R-:W-:Y:S05]  /*0d70*/  @P0 BRA `(.L_x_15) ;  /* 0x0000000000380947 */ /* 0x000fea0003800000 */
[----:B------:R-:W2:Y:S01]  /*0d80*/  S2UR UR5, SR_CgaCtaId ;  /* 0x00000000000579c3 */ /* 0x000ea20000008800 */
[----:B-1----:R-:W-:Y:S01]  /*0d90*/  UMOV UR4, 0x400 ;  /* 0x0000040000047882 */ /* 0x002fe20000000000 */
[----:B------:R-:W-:Y:S01]  /*0da0*/  UMOV UR6, 0x20 ;  /* 0x0000002000067882 */ /* 0x000fe20000000000 */
[----:B------:R-:W-:Y:S01]  /*0db0*/  ELECT P0, URZ, PT ;  /* 0x0000000000ff782f */ /* 0x000fe20003800000 */
[----:B------:R-:W-:-:S04]  /*0dc0*/  UIADD3 UR6, UPT, UPT, -UR6, 0x100000, URZ ;  /* 0x0010000006067890 */ /* 0x000fc8000fffe1ff */
[----:B------:R-:W-:Y:S02]  /*0dd0*/  USHF.L.U32 UR7, UR6, 0xb, URZ ;  /* 0x0000000b06077899 */ /* 0x000fe400080006ff */
[----:B------:R-:W-:Y:S02]  /*0de0*/  USHF.L.U32 UR6, UR6, 0x1, URZ ;  /* 0x0000000106067899 */ /* 0x000fe400080006ff */
[----:B--2---:R-:W-:Y:S01]  /*0df0*/  ULEA UR4, UR5, UR4, 0x18 ;  /* 0x0000000405047291 */ /* 0x004fe2000f8ec0ff */
[----:B------:R-:W1:Y:S11]  /*0e00*/  FENCE.VIEW.ASYNC.S ;  /* 0x00000000000073c6 */ /* 0x000e760000000000 */
[----:B-1----:R2:W1:Y:S01]  /*0e10*/  SYNCS.EXCH.64 URZ, [UR4+0x150], UR6 ;  /* 0x0001500604ff75b2 */ /* 0x0024620008000100 */
[----:B------:R2:W1:Y:S01]  /*0e20*/  SYNCS.EXCH.64 URZ, [UR4+0x160], UR6 ;  /* 0x0001600604ff75b2 */ /* 0x0004620008000100 */
[----:B------:R2:W1:Y:S01]  /*0e30*/  SYNCS.EXCH.64 URZ, [UR4+0x158], UR6 ;  /* 0x0001580604ff75b2 */ /* 0x0004620008000100 */
[----:B------:R2:W1:Y:S02]  /*0e40*/  SYNCS.EXCH.64 URZ, [UR4+0x168], UR6 ;  /* 0x0001680604ff75b2 */ /* 0x0004640008000100 */
[----:B--2---:R-:W-:Y:S01]  /*0e50*/  NOP ;  /* 0x0000000000007918 */ /* 0x004fe20000000000 */
.L_x_15:
[----:B-1----:R-:W1:Y:S01]  /*0e60*/  LDCU UR4, c[0x0][0x36c] ;  /* 0x00006d80ff0477ac */ /* 0x002e620008000800 */
[----:B------:R-:W-:Y:S01]  /*0e70*/  ISETP.NE.OR P3, PT, R0, 0x2, !P3 ;  /* 0x000000020000780c */ /* 0x000fe20005f65670 */
[----:B------:R-:W-:Y:S01]  /*0e80*/  NOP ;  /* 0x0000000000007918 */ /* 0x000fe20000000000 */
[----:B------:R-:W-:Y:S01]  /*0e90*/  LOP3.LUT R0, R95, 0x1f, RZ, 0xc0, !PT ;  /* 0x0000001f5f007812 */ /* 0x000fe200078ec0ff */
[----:B------:R-:W-:Y:S02]  /*0ea0*/  UISETP.NE.AND UP4, UPT, UR17, URZ, UPT ;  /* 0x000000ff1100728c */ /* 0x000fe4000bf85270 */
[----:B-1----:R-:W-:-:S09]  /*0eb0*/  UISETP.EQ.U32.AND UP5, UPT, UR4, 0x1, UPT ;  /* 0x000000010400788c */ /* 0x002fd2000bfa2070 */
[----:B------:R-:W-:Y:S05]  /*0ec0*/  BRA.U !UP5, `(.L_x_16) ;  /* 0x000000010d087547 */ /* 0x000fea000b800000 */
[----:B---34-:R-:W-:Y:S01]  /*0ed0*/  UCGABAR_ARV ;  /* 0x00000000000079c7 */ /* 0x018fe20008000000 */
[----:B------:R-:W-:Y:S05]  /*0ee0*/  BRA `(.L_x_17) ;  /* 0x0000000000047947 */ /* 0x000fea0003800000 */
.L_x_16:
[----:B---34-:R-:W-:Y:S01]  /*0ef0*/  NOP ;  /* 0x0000000000007918 */ /* 0x018fe20000000000 */
.L_x_17:
[----:B------:R-:W1:Y:S01]  /*0f00*/  S2UR UR7, SR_CTAID.X ;  /* 0x00000000000779c3 */ /* 0x000e620000002500 */
[----:B------:R-:W-:-:S05]  /*0f10*/  CS2R.32 R87, SR_CgaSize ;  /* 0x0000000000577805 */ /* 0x000fca0000008a00 */
[----:B------:R-:W-:-:S05]  /*0f20*/  IMAD R87, R87, -0xa0, RZ ;  /* 0xffffff6057577824 */ /* 0x000fca00078e02ff */
[----:B------:R-:W-:-:S14]  /*0f30*/  R2UR UR5, R87 ;  /* 0x00000000570572ca */ /* 0x000fdc00000e0000 */
[----:B------:R-:W2:Y:S01]  /*0f40*/  LDCU UR5, c[0x0][UR5+0x2b0] ;  /* 0x00005600050577ac */ /* 0x000ea20008000800 */
[----:B------:R-:W-:-:S05]  /*0f50*/  CS2R.32 R87, SR_CgaSize ;  /* 0x0000000000577805 */ /* 0x000fca0000008a00 */
[----:B------:R-:W-:-:S05]  /*0f60*/  IMAD R87, R87, -0xa0, RZ ;  /* 0xffffff6057577824 */ /* 0x000fca00078e02ff */
[----:B------:R-:W-:-:S14]  /*0f70*/  R2UR UR4, R87 ;  /* 0x00000000570472ca */ /* 0x000fdc00000e0000 */
[----:B------:R-:W3:Y:S01]  /*0f80*/  LDCU UR4, c[0x0][UR4+0x2b4] ;  /* 0x00005680040477ac */ /* 0x000ee20008000800 */
[----:B------:R-:W4:Y:S01]  /*0f90*/  S2UR UR8, SR_CTAID.Y ;  /* 0x00000000000879c3 */ /* 0x000f220000002600 */
[----:B------:R-:W-:-:S05]  /*0fa0*/  CS2R.32 R87, SR_CgaSize ;  /* 0x0000000000577805 */ /* 0x000fca0000008a00 */
[----:B------:R-:W-:-:S05]  /*0fb0*/  IMAD R87, R87, -0xa0, RZ ;  /* 0xffffff6057577824 */ /* 0x000fca00078e02ff */
[----:B------:R-:W-:-:S14]  /*0fc0*/  R2UR UR9, R87 ;  /* 0x00000000570972ca */ /* 0x000fdc00000e0000 */
[----:B------:R-:W3:Y:S01]  /*0fd0*/  LDCU UR9, c[0x0][UR9+0x2a0] ;  /* 0x00005400090977ac */ /* 0x000ee20008000800 */
[----:B------:R-:W4:Y:S01]  /*0fe0*/  LDCU UR21, c[0x0][0xb24] ;  /* 0x00016480ff1577ac */ /* 0x000f220008000800 */
[----:B------:R-:W3:Y:S01]  /*0ff0*/  S2UR UR10, SR_CgaCtaId ;  /* 0x00000000000a79c3 */ /* 0x000ee20000008800 */
[----:B------:R-:W-:-:S05]  /*1000*/  CS2R.32 R87, SR_CgaSize ;  /* 0x0000000000577805 */ /* 0x000fca0000008a00 */
[----:B------:R-:W-:-:S05]  /*1010*/  IMAD R87, R87, -0xa0, RZ ;  /* 0xffffff6057577824 */ /* 0x000fca00078e02ff */
[----:B------:R-:W-:-:S14]  /*1020*/  R2UR UR59, R87 ;  /* 0x00000000573b72ca */ /* 0x000fdc00000e0000 */
[----:B------:R-:W3:Y:S01]  /*1030*/  LDCU UR59, c[0x0][UR59+0x2a4] ;  /* 0x000054803b3b77ac */ /* 0x000ee20008000800 */
[----:B------:R-:W3:Y:S01]  /*1040*/  LDCU UR42, c[0x0][0xb24] ;  /* 0x00016480ff2a77ac */ /* 0x000ee20008000800 */
[----:B-1----:R-:W-:Y:S01]  /*1050*/  I2FP.F32.U32 R3, UR7 ;  /* 0x0000000700037c45 */ /* 0x002fe20008201000 */
[----:B------:R-:W1:Y:S01]  /*1060*/  S2UR UR36, SR_CTAID.Z ;  /* 0x00000000002479c3 */ /* 0x000e620000002700 */
[----:B------:R-:W1:Y:S03]  /*1070*/  LDCU UR27, c[0x0][0xb30] ;  /* 0x00016600ff1b77ac */ /* 0x000e660008000800 */
[----:B--2---:R-:W-:Y:S01]  /*1080*/  FMUL R3, R3, UR5 ;  /* 0x0000000503037c20 */ /* 0x004fe20008400000 */
[----:B------:R-:W-:Y:S01]  /*1090*/  UMOV UR16, UR7 ;  /* 0x0000000700107c82 */ /* 0x000fe20008000000 */
[----:B----4-:R-:W-:Y:S01]  /*10a0*/  UISETP.GE.AND UP2, UPT, UR21, 0x1, UPT ;  /* 0x000000011500788c */ /* 0x010fe2000bf46270 */
[----:B------:R-:W-:Y:S01]  /*10b0*/  I2FP.F32.U32 R2, UR8 ;  /* 0x0000000800027c45 */ /* 0x000fe20008201000 */
[----:B------:R-:W-:-:S02]  /*10c0*/  UMOV UR20, UR8 ;  /* 0x0000000800147c82 */ /* 0x000fc40008000000 */
[----:B------:R-:W2:Y:S02]  /*10d0*/  F2I.U32.TRUNC.NTZ R3, R3 ;  /* 0x0000000300037305 */ /* 0x000ea4000020f000 */
[----:B---3--:R-:W-:Y:S01]  /*10e0*/  FMUL R2, R2, UR4 ;  /* 0x0000000402027c20 */ /* 0x008fe20008400000 */
[----:B------:R-:W-:-:S05]  /*10f0*/  USHF.L.U32 UR28, UR10, 0x9, URZ ;  /* 0x000000090a1c7899 */ /* 0x000fca00080006ff */
[----:B------:R-:W3:Y:S01]  /*1100*/  F2I.U32.TRUNC.NTZ R2, R2 ;  /* 0x0000000200027305 */ /* 0x000ee2000020f000 */
[----:B--2---:R-:W-:Y:S02]  /*1110*/  R2UR UR4, R3 ;  /* 0x00000000030472ca */ /* 0x004fe400000e0000 */
[----:B---3--:R-:W-:Y:S02]  /*1120*/  R2UR UR6, R2 ;  /* 0x00000000020672ca */ /* 0x008fe400000e0000 */
[----:B------:R-:W-:-:S09]  /*1130*/  PRMT R2, RZ, 0x7610, R2 ;  /* 0x00007610ff027816 */ /* 0x000fd20000000002 */
[----:B------:R-:W-:-:S04]  /*1140*/  UIADD3 UR5, UPT, UPT, -UR4, URZ, URZ ;  /* 0x000000ff04057290 */ /* 0x000fc8000fffe1ff */
[----:B------:R-:W-:Y:S02]  /*1150*/  UIMAD UR5, UR9, UR5, UR7 ;  /* 0x00000005090572a4 */ /* 0x000fe4000f8e0207 */
[----:B------:R-:W-:-:S04]  /*1160*/  UIADD3 UR4, UPT, UPT, -UR6, URZ, URZ ;  /* 0x000000ff06047290 */ /* 0x000fc8000fffe1ff */
[----:B------:R-:W-:Y:S01]  /*1170*/  IMAD.U32 R87, RZ, RZ, UR5 ;  /* 0x00000005ff577e24 */ /* 0x000fe2000f8e00ff */
[----:B------:R-:W-:Y:S01]  /*1180*/  UIMAD UR59, UR59, UR4, UR8 ;  /* 0x000000043b3b72a4 */ /* 0x000fe2000f8e0208 */
[----:B-1----:R-:W-:Y:S11]  /*1190*/  BRA.U UP4, `(.L_x_18) ;  /* 0x00000001047c7547 */ /* 0x002ff6000b800000 */
[----:B------:R-:W-:Y:S01]  /*11a0*/  UISETP.NE.AND UP0, UPT, UR59, 0x1, UPT ;  /* 0x000000013b00788c */ /* 0x000fe2000bf05270 */
[----:B------:R-:W-:Y:S01]  /*11b0*/  R2UR UR8, R87 ;  /* 0x00000000570872ca */ /* 0x000fe200000e0000 */
[----:B------:R-:W-:Y:S02]  /*11c0*/  UISETP.NE.AND UP1, UPT, UR59, 0x2, UPT ;  /* 0x000000023b00788c */ /* 0x000fe4000bf25270 */
[----:B------:R-:W-:Y:S02]  /*11d0*/  USEL UR5, URZ, 0x2, UP0 ;  /* 0x00000002ff057887 */ /* 0x000fe40008000000 */
[----:B------:R-:W-:Y:S02]  /*11e0*/  UISETP.NE.AND UP0, UPT, UR59, 0x3, UPT ;  /* 0x000000033b00788c */ /* 0x000fe4000bf05270 */
[----:B------:R-:W-:Y:S02]  /*11f0*/  USEL UR4, URZ, 0x4, UP1 ;  /* 0x00000004ff047887 */ /* 0x000fe40008800000 */
[----:B------:R-:W-:-:S02]  /*1200*/  UISETP.NE.AND UP1, UPT, UR59, 0x4, UPT ;  /* 0x000000043b00788c */ /* 0x000fc4000bf25270 */
[----:B------:R-:W-:Y:S02]  /*1210*/  USEL UR7, URZ, 0x8, UP0 ;  /* 0x00000008ff077887 */ /* 0x000fe40008000000 */
[----:B------:R-:W-:Y:S02]  /*1220*/  UISETP.NE.AND UP0, UPT, UR59, 0x5, UPT ;  /* 0x000000053b00788c */ /* 0x000fe4000bf05270 */
[----:B------:R-:W-:Y:S02]  /*1230*/  USEL UR6, URZ, 0x10, UP1 ;  /* 0x00000010ff067887 */ /* 0x000fe40008800000 */
[----:B------:R-:W-:Y:S02]  /*1240*/  UISETP.NE.AND UP1, UPT, UR59, 0x6, UPT ;  /* 0x000000063b00788c */ /* 0x000fe4000bf25270 */
[----:B------:R-:W-:Y:S02]  /*1250*/  USEL UR11, URZ, 0x20, UP0 ;  /* 0x00000020ff0b7887 */ /* 0x000fe40008000000 */
[----:B------:R-:W-:-:S02]  /*1260*/  UISETP.NE.AND UP0, UPT, UR59, 0x7, UPT ;  /* 0x000000073b00788c */ /* 0x000fc4000bf05270 */
[----:B------:R-:W-:Y:S02]  /*1270*/  USEL UR12, URZ, 0x40, UP1 ;  /* 0x00000040ff0c7887 */ /* 0x000fe40008800000 */
[----:B------:R-:W-:Y:S02]  /*1280*/  UISETP.NE.AND UP1, UPT, UR59, URZ, UPT ;  /* 0x000000ff3b00728c */ /* 0x000fe4000bf25270 */
[----:B------:R-:W-:Y:S02]  /*1290*/  USEL UR13, URZ, 0x80, UP0 ;  /* 0x00000080ff0d7887 */ /* 0x000fe40008000000 */
[----:B------:R-:W-:Y:S02]  /*12a0*/  UISETP.NE.AND UP0, UPT, UR8, URZ, UPT ;  /* 0x000000ff0800728c */ /* 0x000fe4000bf05270 */
[----:B------:R-:W-:Y:S02]  /*12b0*/  UISETP.EQ.OR UP1, UPT, UR8, URZ, !UP1 ;  /* 0x000000ff0800728c */ /* 0x000fe4000cf22670 */
[----:B------:R-:W-:-:S02]  /*12c0*/  USEL UR9, UR5, 0x2, UP0 ;  /* 0x0000000205097887 */ /* 0x000fc40008000000 */
[----:B------:R-:W-:Y:S02]  /*12d0*/  USEL UR4, UR4, 0x4, UP0 ;  /* 0x0000000404047887 */ /* 0x000fe40008000000 */
[----:B------:R-:W-:Y:S02]  /*12e0*/  USEL UR5, URZ, 0x1, !UP1 ;  /* 0x00000001ff057887 */ /* 0x000fe4000c800000 */
[----:B------:R-:W-:Y:S02]  /*12f0*/  USEL UR10, UR7, 0x8, UP0 ;  /* 0x00000008070a7887 */ /* 0x000fe40008000000 */
[----:B------:R-:W-:Y:S02]  /*1300*/  USEL UR8, UR6, 0x10, UP0 ;  /* 0x0000001006087887 */ /* 0x000fe40008000000 */
[----:B------:R-:W-:Y:S02]  /*1310*/  UIADD3 UR4, UPT, UPT, UR4, UR9, UR5 ;  /* 0x0000000904047290 */ /* 0x000fe4000fffe005 */
[----:B------:R-:W-:-:S02]  /*1320*/  USEL UR7, UR11, 0x20, UP0 ;  /* 0x000000200b077887 */ /* 0x000fc40008000000 */
[----:B------:R-:W-:Y:S02]  /*1330*/  USEL UR6, UR12, 0x40, UP0 ;  /* 0x000000400c067887 */ /* 0x000fe40008000000 */
[----:B------:R-:W-:Y:S02]  /*1340*/  UIADD3 UR4, UPT, UPT, UR8, UR10, UR4 ;  /* 0x0000000a08047290 */ /* 0x000fe4000fffe004 */
[----:B------:R-:W-:Y:S02]  /*1350*/  USEL UR5, UR13, 0x80, UP0 ;  /* 0x000000800d057887 */ /* 0x000fe40008000000 */
[----:B------:R-:W-:-:S04]  /*1360*/  UIADD3 UR4, UPT, UPT, UR6, UR7, UR4 ;  /* 0x0000000706047290 */ /* 0x000fc8000fffe004 */
[----:B------:R-:W-:-:S06]  /*1370*/  UIADD3 UR4, UPT, UPT, UR4, UR5, URZ ;  /* 0x0000000504047290 */ /* 0x000fcc000fffe0ff */
[----:B------:R-:W-:Y:S02]  /*1380*/  MOV R2, UR4 ;  /* 0x0000000400027c02 */ /* 0x000fe40008000f00 */
.L_x_18:
[----:B------:R-:W-:Y:S05]  /*1390*/  BRA.U !UP2, `(.L_x_19) ;  /* 0x000000010ad47547 */ /* 0x000fea000b800000 */
[----:B------:R-:W1:Y:S01]  /*13a0*/  LDCU.128 UR12, c[0x0][0xb10] ;  /* 0x00016200ff0c77ac */ /* 0x000e620008000c00 */
[----:B------:R-:W2:Y:S01]  /*13b0*/  LDCU UR6, c[0x0][0x370] ;  /* 0x00006e00ff0677ac */ /* 0x000ea20008000800 */
[----:B------:R-:W3:Y:S01]  /*13c0*/  LDCU UR5, c[0x0][0x374] ;  /* 0x00006e80ff0577ac */ /* 0x000ee20008000800 */
[----:B------:R-:W4:Y:S01]  /*13d0*/  LDCU UR26, c[0x0][0xb0c] ;  /* 0x00016180ff1a77ac */ /* 0x000f220008000800 */
[----:B------:R-:W4:Y:S01]  /*13e0*/  LDCU UR4, c[0x0][0xb20] ;  /* 0x00016400ff0477ac */ /* 0x000f220008000800 */
[----:B------:R-:W4:Y:S01]  /*13f0*/  LDCU.64 UR8, c[0x0][0xb28] ;  /* 0x00016500ff0877ac */ /* 0x000f220008000a00 */
[----:B-1----:R-:W-:Y:S02]  /*1400*/  UISETP.NE.AND UP0, UPT, UR14, 0x1, UPT ;  /* 0x000000010e00788c */ /* 0x002fe4000bf05270 */
[----:B---3--:R-:W-:Y:S02]  /*1410*/  UIMAD.WIDE.U32 UR10, UR5, UR15, URZ ;  /* 0x0000000f050a72a5 */ /* 0x008fe4000f8e00ff */
[----:B--2---:R-:W-:-:S02]  /*1420*/  UIMAD.WIDE.U32 UR22, UR6, UR12, URZ ;  /* 0x0000000c061672a5 */ /* 0x004fc4000f8e00ff */
[----:B----4-:R-:W-:Y:S02]  /*1430*/  UISETP.NE.AND UP1, UPT, UR26, 0x1, UPT ;  /* 0x000000011a00788c */ /* 0x010fe4000bf25270 */
[----:B------:R-:W-:Y:S01]  /*1440*/  UISETP.NE.AND UP2, UPT, UR21, 0x1, UPT ;  /* 0x000000011500788c */ /* 0x000fe2000bf45270 */
[----:B------:R-:W-:Y:S02]  /*1450*/  UMOV UR10, UR11 ;  /* 0x0000000b000a7c82 */ /* 0x000fe40008000000 */
[----:B------:R-:W-:Y:S01]  /*1460*/  UMOV UR22, UR23 ;  /* 0x0000001700167c82 */ /* 0x000fe20008000000 */
[----:B------:R-:W-:Y:S02]  /*1470*/  @UP0 USHF.R.U32.HI UR5, URZ, UR4, UR10 ;  /* 0x00000004ff050299 */ /* 0x000fe4000801160a */
[----:B------:R-:W-:Y:S02]  /*1480*/  UIMAD.WIDE.U32 UR24, UR20, UR15, URZ ;  /* 0x0000000f141872a5 */ /* 0x000fe4000f8e00ff */
[----:B------:R-:W-:-:S02]  /*1490*/  UIMAD.WIDE.U32 UR10, UR5, UR8, URZ ;  /* 0x00000008050a72a5 */ /* 0x000fc4000f8e00ff */
[----:B------:R-:W-:Y:S02]  /*14a0*/  @UP1 USHF.R.U32.HI UR6, URZ, UR13, UR22 ;  /* 0x0000000dff061299 */ /* 0x000fe40008011616 */
[----:B------:R-:W-:Y:S02]  /*14b0*/  UIMAD.WIDE.U32 UR18, UR16, UR12, URZ ;  /* 0x0000000c101272a5 */ /* 0x000fe4000f8e00ff */
[----:B------:R-:W-:Y:S01]  /*14c0*/  UIMAD.WIDE.U32 UR22, UR6, UR8, URZ ;  /* 0x00000008061672a5 */ /* 0x000fe2000f8e00ff */
[----:B------:R-:W-:Y:S01]  /*14d0*/  UMOV UR24, UR25 ;  /* 0x0000001900187c82 */ /* 0x000fe20008000000 */
[----:B------:R-:W-:Y:S01]  /*14e0*/  UMOV UR10, UR11 ;  /* 0x0000000b000a7c82 */ /* 0x000fe20008000000 */
[----:B------:R-:W-:Y:S02]  /*14f0*/  USHF.R.U32.HI UR24, URZ, UR4, UR24 ;  /* 0x00000004ff187299 */ /* 0x000fe40008011618 */
[----:B------:R-:W-:Y:S02]  /*1500*/  @UP2 USHF.R.U32.HI UR5, URZ, UR9, UR10 ;  /* 0x00000009ff052299 */ /* 0x000fe4000801160a */
[----:B------:R-:W-:Y:S01]  /*1510*/  UMOV UR7, UR23 ;  /* 0x0000001700077c82 */ /* 0x000fe20008000000 */
[----:B------:R-:W-:Y:S01]  /*1520*/  UMOV UR18, UR19 ;  /* 0x0000001300127c82 */ /* 0x000fe20008000000 */
[----:B------:R-:W-:-:S02]  /*1530*/  @UP2 USHF.R.U32.HI UR6, URZ, UR9, UR7 ;  /* 0x00000009ff062299 */ /* 0x000fc40008011607 */
[----:B------:R-:W-:Y:S02]  /*1540*/  USHF.R.U32.HI UR18, URZ, UR13, UR18 ;  /* 0x0000000dff127299 */ /* 0x000fe40008011612 */
[----:B------:R-:W-:Y:S02]  /*1550*/  USEL UR4, UR20, UR24, !UP0 ;  /* 0x0000001814047287 */ /* 0x000fe4000c000000 */
[----:B------:R-:W-:Y:S02]  /*1560*/  UIMAD UR7, UR5, UR21, URZ ;  /* 0x00000015050772a4 */ /* 0x000fe4000f8e02ff */
[----:B------:R-:W-:Y:S02]  /*1570*/  USEL UR5, UR16, UR18, !UP1 ;  /* 0x0000001210057287 */ /* 0x000fe4000c800000 */
[----:B------:R-:W-:Y:S02]  /*1580*/  UIMAD UR12, UR6, UR21, URZ ;  /* 0x00000015060c72a4 */ /* 0x000fe4000f8e02ff */
[----:B------:R-:W-:-:S02]  /*1590*/  UISETP.GE.AND UP0, UPT, UR4, UR7, UPT ;  /* 0x000000070400728c */ /* 0x000fc4000bf06270 */
[----:B------:R-:W-:Y:S02]  /*15a0*/  UIMAD.WIDE.U32 UR10, UR4, UR8, URZ ;  /* 0x00000008040a72a5 */ /* 0x000fe4000f8e00ff */
[----:B------:R-:W-:Y:S02]  /*15b0*/  UISETP.GE.OR UP0, UPT, UR5, UR12, UP0 ;  /* 0x0000000c0500728c */ /* 0x000fe40008706670 */
[----:B------:R-:W-:Y:S02]  /*15c0*/  UIMAD.WIDE.U32 UR12, UR5, UR8, URZ ;  /* 0x00000008050c72a5 */ /* 0x000fe4000f8e00ff */
[----:B------:R-:W-:Y:S01]  /*15d0*/  UIADD3 UR10, UPT, UPT, -UR4, URZ, URZ ;  /* 0x000000ff040a7290 */ /* 0x000fe2000fffe1ff */
[----:B------:R-:W-:Y:S01]  /*15e0*/  UMOV UR8, UR11 ;  /* 0x0000000b00087c82 */ /* 0x000fe20008000000 */
[----:B------:R-:W-:Y:S02]  /*15f0*/  UIADD3 UR11, UPT, UPT, -UR5, URZ, URZ ;  /* 0x000000ff050b7290 */ /* 0x000fe4000fffe1ff */
[----:B------:R-:W-:-:S03]  /*1600*/  USHF.R.U32.HI UR8, URZ, UR9, UR8 ;  /* 0x00000009ff087299 */ /* 0x000fc60008011608 */
[----:B------:R-:W-:Y:S01]  /*1610*/  @!UP0 UMOV UR7, UR13 ;  /* 0x0000000d00078c82 */ /* 0x000fe20008000000 */
[----:B------:R-:W-:Y:S02]  /*1620*/  UIMAD UR20, UR14, UR10, UR20 ;  /* 0x0000000a0e1472a4 */ /* 0x000fe4000f8e0214 */
[----:B------:R-:W-:Y:S02]  /*1630*/  USEL UR8, UR4, UR8, !UP2 ;  /* 0x0000000804087287 */ /* 0x000fe4000d000000 */
[----:B------:R-:W-:Y:S02]  /*1640*/  @!UP0 USHF.R.U32.HI UR7, URZ, UR9, UR7 ;  /* 0x00000009ff078299 */ /* 0x000fe40008011607 */
[----:B------:R-:W-:Y:S02]  /*1650*/  UIADD3 UR9, UPT, UPT, -UR8, URZ, URZ ;  /* 0x000000ff08097290 */ /* 0x000fe4000fffe1ff */
[----:B------:R-:W-:Y:S02]  /*1660*/  @!UP0 USEL UR7, UR5, UR7, !UP2 ;  /* 0x0000000705078287 */ /* 0x000fe4000d000000 */
[----:B------:R-:W-:-:S02]  /*1670*/  UIMAD UR9, UR21, UR9, UR4 ;  /* 0x00000009150972a4 */ /* 0x000fc4000f8e0204 */
[----:B------:R-:W-:Y:S02]  /*1680*/  @!UP0 UIADD3 UR8, UPT, UPT, UR8, -UR7, URZ ;  /* 0x8000000708088290 */ /* 0x000fe4000fffe0ff */
[----:B------:R-:W-:Y:S02]  /*1690*/  @!UP0 UIMAD UR6, UR9, UR6, UR7 ;  /* 0x00000006090682a4 */ /* 0x000fe4000f8e0207 */
[----:B------:R-:W-:Y:S02]  /*16a0*/  @!UP0 UIMAD UR4, UR8, UR21, UR5 ;  /* 0x00000015080482a4 */ /* 0x000fe4000f8e0205 */
[----:B------:R-:W-:Y:S02]  /*16b0*/  UIMAD UR16, UR26, UR11, UR16 ;  /* 0x0000000b1a1072a4 */ /* 0x000fe4000f8e0210 */
[----:B------:R-:W-:Y:S01]  /*16c0*/  UIMAD UR20, UR4, UR14, UR20 ;  /* 0x0000000e041472a4 */ /* 0x000fe2000f8e0214 */
[----:B------:R-:W-:Y:S02]  /*16d0*/  @!UP0 UMOV UR5, UR6 ;  /* 0x0000000600058c82 */ /* 0x000fe40008000000 */
[----:B------:R-:W-:-:S12]  /*16e0*/  UIMAD UR16, UR5, UR26, UR16 ;  /* 0x0000001a051072a4 */ /* 0x000fd8000f8e0210 */
.L_x_19:
[----:B------:R-:W-:Y:S02]  /*16f0*/  UISETP.NE.AND UP1, UPT, UR27, 0x1, UPT ;  /* 0x000000011b00788c */ /* 0x000fe4000bf25270 */
[----:B------:R-:W-:Y:S02]  /*1700*/  UISETP.NE.AND UP0, UPT, UR17, 0x2, UPT ;  /* 0x000000021100788c */ /* 0x000fe4000bf05270 */
[----:B------:R-:W-:-:S05]  /*1710*/  ULOP3.LUT UR28, UR28, 0xe00, URZ, 0xc0, !UPT ;  /* 0x00000e001c1c7892 */ /* 0x000fca000f8ec0ff */
[----:B------:R-:W-:Y:S07]  /*1720*/  BRA.U UP1, `(.L_x_20) ;  /* 0x0000000101447547 */ /* 0x000fee000b800000 */
[----:B------:R-:W1:Y:S01]  /*1730*/  LDCU.128 UR8, c[0x0][0xb10] ;  /* 0x00016200ff0877ac */ /* 0x000e620008000c00 */
[----:B------:R-:W2:Y:S01]  /*1740*/  LDCU UR12, c[0x0][0xb0c] ;  /* 0x00016180ff0c77ac */ /* 0x000ea20008000800 */
[----:B------:R-:W3:Y:S01]  /*1750*/  LDCU UR13, c[0x0][0xb20] ;  /* 0x00016400ff0d77ac */ /* 0x000ee20008000800 */
[----:B-1----:R-:W-:Y:S02]  /*1760*/  UIMAD.WIDE.U32 UR6, UR16, UR8, URZ ;  /* 0x00000008100672a5 */ /* 0x002fe4000f8e00ff */
[----:B------:R-:W-:Y:S02]  /*1770*/  UIMAD.WIDE.U32 UR4, UR20, UR11, URZ ;  /* 0x0000000b140472a5 */ /* 0x000fe4000f8e00ff */
[----:B--2---:R-:W-:Y:S02]  /*1780*/  UISETP.NE.AND UP2, UPT, UR12, 0x1, UPT ;  /* 0x000000010c00788c */ /* 0x004fe4000bf45270 */
[----:B------:R-:W-:Y:S01]  /*1790*/  UISETP.NE.AND UP1, UPT, UR10, 0x1, UPT ;  /* 0x000000010a00788c */ /* 0x000fe2000bf25270 */
[----:B------:R-:W-:-:S02]  /*17a0*/  UMOV UR6, UR7 ;  /* 0x0000000700067c82 */ /* 0x000fc40008000000 */
[----:B------:R-:W-:Y:S01]  /*17b0*/  UMOV UR4, UR5 ;  /* 0x0000000500047c82 */ /* 0x000fe20008000000 */
[----:B------:R-:W-:Y:S02]  /*17c0*/  USHF.R.U32.HI UR6, URZ, UR9, UR6 ;  /* 0x00000009ff067299 */ /* 0x000fe40008011606 */
[----:B---3--:R-:W-:Y:S02]  /*17d0*/  USHF.R.U32.HI UR4, URZ, UR13, UR4 ;  /* 0x0000000dff047299 */ /* 0x008fe40008011604 */
[----:B------:R-:W-:Y:S02]  /*17e0*/  USEL UR5, UR16, UR6, !UP2 ;  /* 0x0000000610057287 */ /* 0x000fe4000d000000 */
[----:B------:R-:W-:-:S04]  /*17f0*/  USEL UR4, UR20, UR4, !UP1 ;  /* 0x0000000414047287 */ /* 0x000fc8000c800000 */
[----:B------:R-:W-:Y:S02]  /*1800*/  UIADD3 UR6, UPT, UPT, UR5, -UR4, URZ ;  /* 0x8000000405067290 */ /* 0x000fe4000fffe0ff */
[----:B------:R-:W-:Y:S02]  /*1810*/  UIADD3 UR4, UPT, UPT, -UR5, UR4, URZ ;  /* 0x0000000405047290 */ /* 0x000fe4000fffe1ff */
[----:B------:R-:W-:Y:S02]  /*1820*/  UIMAD UR20, UR6, UR10, UR20 ;  /* 0x0000000a061472a4 */ /* 0x000fe4000f8e0214 */
[----:B------:R-:W-:-:S12]  /*1830*/  UIMAD UR16, UR4, UR12, UR16 ;  /* 0x0000000c041072a4 */ /* 0x000fd8000f8e0210 */
.L_x_20:
[----:B------:R-:W-:Y:S05]  /*1840*/  BRA.U !UP5, `(.L_x_21) ;  /* 0x000000010d0c7547 */ /* 0x000fea000b800000 */
[----:B------:R-:W-:Y:S01]  /*1850*/  UCGABAR_WAIT ;  /* 0x0000000000007dc7 */ /* 0x000fe20008000000 */
[----:B------:R-:W-:Y:S01]  /*1860*/  CCTL.IVALL ;  /* 0x00000000ff00798f */ /* 0x000fe20002000000 */
[----:B------:R-:W-:Y:S05]  /*1870*/  BRA `(.L_x_22) ;  /* 0x0000000000047947 */ /* 0x000fea0003800000 */
.L_x_21:
[----:B------:R-:W-:Y:S06]  /*1880*/  BAR.SYNC.DEFER_BLOCKING 0x0 ;  /* 0x0000000000007b1d */ /* 0x000fec0000010000 */
.L_x_22:
[----:B------:R-:W-:Y:S05]  /*1890*/  BRA.U UP0, `(.L_x_23) ;  /* 0x0000001500907547 */ /* 0x000fea000b800000 */
[----:B------:R-:W1:Y:S01]  /*18a0*/  LDCU UR6, c[0x0][0x38c] ;  /* 0x00007180ff0677ac */ /* 0x000e620008000800 */
[----:B------:R-:W2:Y:S01]  /*18b0*/  S2UR UR8, SR_CgaCtaId ;  /* 0x00000000000879c3 */ /* 0x000ea20000008800 */
[----:B------:R-:W-:Y:S01]  /*18c0*/  PLOP3.LUT P1, PT, PT, PT, UP3, 0x80, 0x8 ;  /* 0x000000000008781c */ /* 0x000fe20003f2f038 */
[----:B------:R-:W-:Y:S01]  /*18d0*/  IMAD.MOV.U32 R12, RZ, RZ, 0x1 ;  /* 0x00000001ff0c7424 */ /* 0x000fe200078e00ff */
[----:B------:R-:W-:Y:S01]  /*18e0*/  UMOV UR7, 0x400 ;  /* 0x0000040000077882 */ /* 0x000fe20000000000 */
[----:B------:R-:W-:Y:S01]  /*18f0*/  UISETP.NE.AND UP1, UPT, UR17, URZ, UPT ;  /* 0x000000ff1100728c */ /* 0x000fe2000bf25270 */
[----:B------:R-:W-:Y:S02]  /*1900*/  ISETP.EQ.OR P2, PT, R0, RZ, P3 ;  /* 0x000000ff0000720c */ /* 0x000fe40001f42670 */
[----:B------:R-:W-:Y:S02]  /*1910*/  CS2R R10, SRZ ;  /* 0x00000000000a7805 */ /* 0x000fe4000001ff00 */
[----:B------:R-:W-:Y:S01]  /*1920*/  PLOP3.LUT P1, PT, P1, PT, PT, 0x8, 0x80 ;  /* 0x000000000080781c */ /* 0x000fe20000f2e170 */
[----:B------:R-:W-:Y:S01]  /*1930*/  IMAD.MOV.U32 R9, RZ, RZ, RZ ;  /* 0x000000ffff097224 */ /* 0x000fe200078e00ff */
[----:B------:R-:W3:Y:S01]  /*1940*/  LDCU UR40, c[0x0][0x370] ;  /* 0x00006e00ff2877ac */ /* 0x000ee20008000800 */
[----:B------:R-:W-:Y:S01]  /*1950*/  IMAD.MOV.U32 R8, RZ, RZ, 0x1 ;  /* 0x00000001ff087424 */ /* 0x000fe200078e00ff */
[----:B------:R-:W4:Y:S01]  /*1960*/  LDCU.64 UR26, c[0x0][0x348] ;  /* 0x00006900ff1a77ac */ /* 0x000f220008000a00 */
[----:B-1----:R-:W-:-:S02]  /*1970*/  UIADD3 UR5, UPT, UPT, UR6, 0x3f, URZ ;  /* 0x0000003f06057890 */ /* 0x002fc4000fffe0ff */
[----:B------:R-:W-:Y:S02]  /*1980*/  USHF.R.U32.HI UR45, URZ, 0x6, UR28 ;  /* 0x00000006ff2d7899 */ /* 0x000fe4000801161c */
[----:B------:R-:W-:Y:S02]  /*1990*/  USHF.R.S32.HI UR4, URZ, 0x1f, UR5 ;  /* 0x0000001fff047899 */ /* 0x000fe40008011405 */
[----:B------:R-:W-:Y:S02]  /*19a0*/  UIADD3 UR46, UPT, UPT, UR6, 0x7e, URZ ;  /* 0x0000007e062e7890 */ /* 0x000fe4000fffe0ff */
[----:B------:R-:W-:Y:S02]  /*19b0*/  ULEA.HI UR4, UR4, UR5, URZ, 0x6 ;  /* 0x0000000504047291 */ /* 0x000fe4000f8f30ff */
[----:B--2---:R-:W-:Y:S02]  /*19c0*/  ULEA UR7, UR8, UR7, 0x18 ;  /* 0x0000000708077291 */ /* 0x004fe4000f8ec0ff */
[----:B------:R-:W-:-:S02]  /*19d0*/  USHF.R.S32.HI UR43, URZ, 0x6, UR4 ;  /* 0x00000006ff2b7899 */ /* 0x000fc40008011404 */
[----:B------:R-:W-:Y:S02]  /*19e0*/  UIADD3 UR4, UPT, UPT, UR6, -0x1, URZ ;  /* 0xffffffff06047890 */ /* 0x000fe4000fffe0ff */
[----:B------:R-:W-:Y:S02]  /*19f0*/  UISETP.LT.U32.AND UP0, UPT, UR43, 0xa, UPT ;  /* 0x0000000a2b00788c */ /* 0x000fe4000bf01070 */
[----:B------:R-:W-:Y:S02]  /*1a00*/  UISETP.GE.U32.AND UP2, UPT, UR4, -0x7f, UPT ;  /* 0xffffff810400788c */ /* 0x000fe4000bf46070 */
[----:B------:R-:W-:Y:S01]  /*1a10*/  USEL UR41, UR43, 0xa, UP0 ;  /* 0x0000000a2b297887 */ /* 0x000fe20008000000 */
[----:B------:R-:W1:Y:S03]  /*1a20*/  LDCU UR39, c[0x0][0x374] ;  /* 0x00006e80ff2777ac */ /* 0x000e660008000800 */
[----:B------:R-:W-:-:S02]  /*1a30*/  UIADD3 UR21, UPT, UPT, UR41, -0x1, URZ ;  /* 0xffffffff29157890 */ /* 0x000fc4000fffe0ff */
[----:B------:R-:W-:-:S03]  /*1a40*/  USEL UR24, UR48, 0x2, UP1 ;  /* 0x0000000230187887 */ /* 0x000fc60008800000 */
[----:B------:R-:W-:Y:S02]  /*1a50*/  @UP2 UIADD3 UR21, UPT, UPT, UR41, URZ, URZ ;  /* 0x000000ff29152290 */ /* 0x000fe4000fffe0ff */
[----:B------:R-:W-:Y:S02]  /*1a60*/  UIADD3 UR29, UPT, UPT, UR7, 0x6400, UR28 ;  /* 0x00006400071d7890 */ /* 0x000fe4000fffe01c */
[----:B------:R-:W-:Y:S02]  /*1a70*/  UIADD3 UR44, UPT, UPT, UR43, -UR41, URZ ;  /* 0x800000292b2c7290 */ /* 0x000fe4000fffe0ff */
[----:B------:R-:W-:Y:S01]  /*1a80*/  UIADD3 UR21, UPT, UPT, UR21, 0x1, URZ ;  /* 0x0000000115157890 */ /* 0x000fe2000fffe0ff */
[----:B---34-:R-:W-:-:S11]  /*1a90*/  UMOV UR5, URZ ;  /* 0x000000ff00057c82 */ /* 0x018fd60008000000 */
.L_x_43:
[----:B------:R-:W2:Y:S02]  /*1aa0*/  S2UR UR4, SR_CgaCtaId ;  /* 0x00000000000479c3 */ /* 0x000ea40000008800 */
[----:B--2---:R-:W-:-:S09]  /*1ab0*/  UISETP.NE.AND UP0, UPT, UR4, URZ, UPT ;  /* 0x000000ff0400728c */ /* 0x004fd2000bf05270 */
[----:B-1----:R-:W-:Y:S05]  /*1ac0*/  BRA.U UP0, `(.L_x_24) ;  /* 0x0000000100287547 */ /* 0x002fea000b800000 */
[----:B------:R-:W-:Y:S02]  /*1ad0*/  LEA R0, R9, UR7, 0x3 ;  /* 0x0000000709007c11 */ /* 0x000fe4000f8e18ff */
[----:B------:R-:W-:-:S04]  /*1ae0*/  SHF.L.U32 R3, R8, 0x1f, RZ ;  /* 0x0000001f08037819 */ /* 0x000fc800000006ff */
[----:B------:R-:W2:Y:S02]  /*1af0*/  SYNCS.PHASECHK.TRANS64.TRYWAIT P0, [R0+URZ+0x160], R3 ;  /* 0x00016003000075a7 */ /* 0x000ea400080011ff */
[----:B--2---:R-:W-:Y:S05]  /*1b00*/  @!P0 BRA `(.L_x_25) ;  /* 0x00000080002c8947 */ /* 0x004fea0003800000 */
.L_x_139:
[----:B------:R3:W-:Y:S01]  /*1b10*/  SYNCS.ARRIVE.TRANS64.A1T0 RZ, [R0+URZ+0x150], RZ ;  /* 0x000150ff00ff79a7 */ /* 0x0007e200081000ff */
[----:B------:R-:W-:-:S05]  /*1b20*/  VIADD R9, R9, 0x1 ;  /* 0x0000000109097836 */ /* 0x000fca0000000000 */
[----:B------:R-:W-:-:S04]  /*1b30*/  ISETP.NE.AND P0, PT, R9, 0x2, PT ;  /* 0x000000020900780c */ /* 0x000fc80003f05270 */
[----:B--2---:R-:W-:Y:S02]  /*1b40*/  SEL R3, RZ, 0x1, P0 ;  /* 0x00000001ff037807 */ /* 0x004fe40000000000 */
[----:B------:R-:W-:Y:S02]  /*1b50*/  SEL R9, R9, RZ, P0 ;  /* 0x000000ff09097207 */ /* 0x000fe40000000000 */
[----:B------:R-:W-:-:S07]  /*1b60*/  LOP3.LUT R8, R8, R3, RZ, 0x3c, !PT ;  /* 0x0000000308087212 */ /* 0x000fce00078e3cff */
.L_x_24:
[----:B------:R-:W-:Y:S01]  /*1b70*/  ULEA UR4, UR5, UR7, 0x3 ;  /* 0x0000000705047291 */ /* 0x000fe2000f8e18ff */
[----:B---3--:R-:W-:Y:S01]  /*1b80*/  SHF.L.U32 R0, R12, 0x1f, RZ ;  /* 0x0000001f0c007819 */ /* 0x008fe200000006ff */
[----:B------:R-:W-:Y:S02]  /*1b90*/  UISETP.GE.U32.AND UP0, UPT, UR46, 0x7f, UPT ;  /* 0x0000007f2e00788c */ /* 0x000fe4000bf06070 */
[----:B------:R-:W-:Y:S02]  /*1ba0*/  USHF.L.U32 UR11, UR20, 0x8, URZ ;  /* 0x00000008140b7899 */ /* 0x000fe400080006ff */
[----:B------:R-:W-:Y:S01]  /*1bb0*/  ULEA UR35, UR16, UR45, 0x6 ;  /* 0x0000002d10237291 */ /* 0x000fe2000f8e30ff */
[----:B------:R-:W-:Y:S02]  /*1bc0*/  UMOV UR13, URZ ;  /* 0x000000ff000d7c82 */ /* 0x000fe40008000000 */
[----:B------:R2:W3:Y:S02]  /*1bd0*/  SYNCS.PHASECHK.TRANS64.TRYWAIT P0, [UR4+0x50], R0 ;  /* 0x00005000ff0075a7 */ /* 0x0004e40008001104 */
[----:B------:R-:W-:Y:S07]  /*1be0*/  BRA.U !UP0, `(.L_x_26) ;  /* 0x0000000108bc7547 */ /* 0x000fee000b800000 */
[----:B------:R-:W-:Y:S01]  /*1bf0*/  UMOV UR6, URZ ;  /* 0x000000ff00067c82 */ /* 0x000fe20008000000 */
[----:B------:R-:W-:-:S05]  /*1c00*/  UMOV UR4, UR5 ;  /* 0x0000000500047c82 */ /* 0x000fca0008000000 */
.L_x_32:
[----:B------:R-:W-:Y:S01]  /*1c10*/  ULEA UR33, UR4, UR7, 0x3 ;  /* 0x0000000704217291 */ /* 0x000fe2000f8e18ff */
[----:B---3--:R-:W-:Y:S01]  /*1c20*/  @!P3 MOV R2, 0x5000 ;  /* 0x000050000002b802 */ /* 0x008fe20000000f00 */
[----:B-1-3--:R-:W-:Y:S10]  /*1c30*/  @P0 BRA `(.L_x_27) ;  /* 0x00000000000c0947 */ /* 0x00aff40003800000 */
[----:B------:R-:W-:-:S04]  /*1c40*/  SHF.L.U32 R3, R12, 0x1f, RZ ;  /* 0x0000001f0c037819 */ /* 0x000fc800000006ff */
[----:B------:R-:W3:Y:S02]  /*1c50*/  SYNCS.PHASECHK.TRANS64.TRYWAIT P0, [UR33+0x50], R3 ;  /* 0x00005003ff0075a7 */ /* 0x000ee40008001121 */
[----:B---3--:R-:W-:Y:S05]  /*1c60*/  @!P0 BRA `(.L_x_28) ;  /* 0x0000007c00e88947 */ /* 0x008fea0003800000 */
.L_x_27:
[----:B------:R3:W-:Y:S01]  /*1c70*/  @!P3 SYNCS.ARRIVE.TRANS64 RZ, [UR33], R2 ;  /* 0x00000002ffffb9a7 */ /* 0x0007e20008000021 */
[----:B------:R-:W-:-:S04]  /*1c80*/  ULOP3.LUT UR5, UR24, 0x2, URZ, 0xfc, !UPT ;  /* 0x0000000218057892 */ /* 0x000fc8000f8efcff */
[----:B------:R-:W-:-:S09]  /*1c90*/  UISETP.NE.AND UP0, UPT, UR5, 0x2, UPT ;  /* 0x000000020500788c */ /* 0x000fd2000bf05270 */
[----:B------:R-:W-:Y:S05]  /*1ca0*/  BRA.U UP0, `(.L_x_29) ;  /* 0x0000000100047547 */ /* 0x000fea000b800000 */
[----:B-1----:R-:W-:Y:S05]  /*1cb0*/  BPT.TRAP 0x1 ;  /* 0x000000040000795c */ /* 0x002fea0000300000 */
.L_x_29:
[----:B------:R-:W-:Y:S04]  /*1cc0*/  BSSY.RECONVERGENT B0, `(.L_x_30) ;  /* 0x0000003000007945 */ /* 0x000fe80003800200 */
[----:B------:R-:W-:Y:S05]  /*1cd0*/  @P2 BRA `(.L_x_31) ;  /* 0x0000000000042947 */ /* 0x000fea0003800000 */
[----:B-1----:R-:W-:Y:S05]  /*1ce0*/  BPT.TRAP 0x1 ;  /* 0x000000040000795c */ /* 0x002fea0000300000 */
.L_x_31:
[----:B-1----:R-:W-:Y:S05]  /*1cf0*/  BSYNC.RECONVERGENT B0 ;  /* 0x0000000000007941 */ /* 0x002fea0003800200 */
.L_x_30:
[----:B------:R-:W-:Y:S02]  /*1d00*/  UIADD3 UR5, UPT, UPT, UR4, 0x1, URZ ;  /* 0x0000000104057890 */ /* 0x000fe4000fffe0ff */
[----:B------:R-:W-:Y:S02]  /*1d10*/  ULEA UR32, UR4, UR28, 0xc ;  /* 0x0000001c04207291 */ /* 0x000fe4000f8e60ff */
[----:B------:R-:W-:Y:S02]  /*1d20*/  UISETP.NE.AND UP0, UPT, UR5, 0xa, UPT ;  /* 0x0000000a0500788c */ /* 0x000fe4000bf05270 */
[----:B------:R-:W-:Y:S02]  /*1d30*/  UIADD3 UR16, UP1, UPT, UR26, 0x80, URZ ;  /* 0x000000801a107890 */ /* 0x000fe4000ff3e0ff */
[----:B------:R-:W-:Y:S02]  /*1d40*/  USEL UR9, URZ, 0x1, UP0 ;  /* 0x00000001ff097887 */ /* 0x000fe40008000000 */
[----:B------:R-:W-:-:S02]  /*1d50*/  USEL UR5, UR5, URZ, UP0 ;  /* 0x000000ff05057287 */ /* 0x000fc40008000000 */
[----:B------:R-:W-:Y:S02]  /*1d60*/  UIADD3 UR14, UP0, UPT, UR26, 0x180, URZ ;  /* 0x000001801a0e7890 */ /* 0x000fe4000ff1e0ff */
[----:B------:R-:W-:Y:S01]  /*1d70*/  ULEA UR8, UR5, UR7, 0x3 ;  /* 0x0000000705087291 */ /* 0x000fe2000f8e18ff */
[----:B------:R-:W-:Y:S01]  /*1d80*/  LOP3.LUT R12, R12, UR9, RZ, 0x3c, !PT ;  /* 0x000000090c0c7c12 */ /* 0x000fe2000f8e3cff */
[----:B------:R-:W-:Y:S02]  /*1d90*/  USHF.L.U32 UR34, UR6, 0x6, URZ ;  /* 0x0000000606227899 */ /* 0x000fe400080006ff */
[----:B------:R-:W-:Y:S01]  /*1da0*/  UIADD3.X UR17, UPT, UPT, URZ, UR27, URZ, UP1, !UPT ;  /* 0x0000001bff117290 */ /* 0x000fe20008ffe4ff */
[----:B--2---:R-:W-:Y:S01]  /*1db0*/  SHF.L.U32 R0, R12, 0x1f, RZ ;  /* 0x0000001f0c007819 */ /* 0x004fe200000006ff */
[----:B------:R-:W-:Y:S02]  /*1dc0*/  UIADD3 UR32, UPT, UPT, UR7, 0x6400, UR32 ;  /* 0x0000640007207890 */ /* 0x000fe4000fffe020 */
[----:B------:R-:W-:Y:S01]  /*1dd0*/  UIADD3.X UR15, UPT, UPT, URZ, UR27, URZ, UP0, !UPT ;  /* 0x0000001bff0f7290 */ /* 0x000fe200087fe4ff */
[----:B------:R4:W1:Y:S01]  /*1de0*/  SYNCS.PHASECHK.TRANS64.TRYWAIT P0, [UR8+0x50], R0 ;  /* 0x00005000ff0075a7 */ /* 0x0008620008001108 */
[----:B------:R-:W-:Y:S01]  /*1df0*/  ULEA UR8, UR4, UR7, 0xe ;  /* 0x0000000704087291 */ /* 0x000fe2000f8e70ff */
[----:B------:R-:W-:Y:S01]  /*1e00*/  UMOV UR13, 0xff0000 ;  /* 0x00ff0000000d7882 */ /* 0x000fe20000000000 */
[----:B------:R-:W-:-:S02]  /*1e10*/  UMOV UR18, 0x0 ;  /* 0x0000000000127882 */ /* 0x000fc40000000000 */
[----:B------:R-:W-:Y:S01]  /*1e20*/  UIADD3 UR8, UPT, UPT, UR8, 0x10400, URZ ;  /* 0x0001040008087890 */ /* 0x000fe2000fffe0ff */
[----:B------:R-:W-:Y:S01]  /*1e30*/  UMOV UR19, 0x10000000 ;  /* 0x1000000000137882 */ /* 0x000fe20000000000 */
[----:B------:R-:W-:Y:S01]  /*1e40*/  UMOV UR12, UR36 ;  /* 0x00000024000c7c82 */ /* 0x000fe20008000000 */
[----:B------:R-:W-:Y:S01]  /*1e50*/  UMOV UR9, UR33 ;  /* 0x0000002100097c82 */ /* 0x000fe20008000000 */
[----:B------:R-:W-:Y:S01]  /*1e60*/  UMOV UR10, UR34 ;  /* 0x00000022000a7c82 */ /* 0x000fe20008000000 */
[----:B------:R2:W-:Y:S01]  /*1e70*/  UTMALDG.3D.MULTICAST [UR32], [UR16], UR13, desc[UR18] ;  /* 0x00001220100073b4 */ /* 0x0005e2000801180d */
[----:B------:R-:W-:Y:S01]  /*1e80*/  UIADD3 UR6, UPT, UPT, UR6, 0x1, URZ ;  /* 0x0000000106067890 */ /* 0x000fe2000fffe0ff */
[----:B------:R-:W-:-:S03]  /*1e90*/  UMOV UR4, UR5 ;  /* 0x0000000500047c82 */ /* 0x000fc60008000000 */
[----:B------:R-:W-:Y:S01]  /*1ea0*/  UISETP.NE.AND UP0, UPT, UR6, UR21, UPT ;  /* 0x000000150600728c */ /* 0x000fe2000bf05270 */
[----:B------:R4:W-:Y:S01]  /*1eb0*/  UTMALDG.3D [UR8], [UR14], desc[UR18] ;  /* 0x000012080e0075b4 */ /* 0x0009e20008011000 */
[----:B--2---:R-:W-:-:S07]  /*1ec0*/  UMOV UR13, UR21 ;  /* 0x00000015000d7c82 */ /* 0x004fce0008000000 */
[----:B----4-:R-:W-:Y:S05]  /*1ed0*/  BRA.U UP0, `(.L_x_32) ;  /* 0xfffffffd004c7547 */ /* 0x010fea000b83ffff */
.L_x_26:
[----:B------:R-:W-:Y:S01]  /*1ee0*/  ULEA UR4, UR5, UR7, 0x3 ;  /* 0x0000000705047291 */ /* 0x000fe2000f8e18ff */
[----:B--2---:R-:W-:Y:S01]  /*1ef0*/  SHF.L.U32 R0, R12, 0x1f, RZ ;  /* 0x0000001f0c007819 */ /* 0x004fe200000006ff */
[----:B------:R-:W-:Y:S01]  /*1f00*/  @!P1 SYNCS.ARRIVE.TRANS64.A1T0 RZ, [UR7+0xe8], RZ ;  /* 0x0000e8ffffff99a7 */ /* 0x000fe20008100007 */
[----:B------:R-:W-:-:S06]  /*1f10*/  UISETP.GT.AND UP0, UPT, UR43, UR41, UPT ;  /* 0x000000292b00728c */ /* 0x000fcc000bf04270 */
[----:B-1-3--:R1:W2:Y:S03]  /*1f20*/  SYNCS.PHASECHK.TRANS64.TRYWAIT P0, [UR4+0x50], R0 ;  /* 0x00005000ff0075a7 */ /* 0x00a2a60008001104 */
[----:B------:R-:W-:Y:S05]  /*1f30*/  BRA.U !UP0, `(.L_x_33) ;  /* 0x0000000108bc7547 */ /* 0x000fea000b800000 */
[----:B------:R-:W-:Y:S01]  /*1f40*/  UIADD3 UR25, UPT, UPT, UR44, UR13, URZ ;  /* 0x0000000d2c197290 */ /* 0x000fe2000fffe0ff */
[----:B------:R-:W-:-:S11]  /*1f50*/  UMOV UR4, UR5 ;  /* 0x0000000500047c82 */ /* 0x000fd60008000000 */
.L_x_39:
[----:B------:R-:W-:Y:S01]  /*1f60*/  ULEA UR17, UR4, UR7, 0x3 ;  /* 0x0000000704117291 */ /* 0x000fe2000f8e18ff */
[----:B--2---:R-:W-:Y:S01]  /*1f70*/  @!P3 MOV R2, 0x5000 ;  /* 0x000050000002b802 */ /* 0x004fe20000000f00 */
[----:B--2-4-:R-:W-:Y:S10]  /*1f80*/  @P0 BRA `(.L_x_34) ;  /* 0x00000000000c0947 */ /* 0x014ff40003800000 */
[----:B------:R-:W-:-:S04]  /*1f90*/  SHF.L.U32 R3, R12, 0x1f, RZ ;  /* 0x0000001f0c037819 */ /* 0x000fc800000006ff */
[----:B------:R-:W2:Y:S02]  /*1fa0*/  SYNCS.PHASECHK.TRANS64.TRYWAIT P0, [UR17+0x50], R3 ;  /* 0x00005003ff0075a7 */ /* 0x000ea40008001111 */
[----:B--2---:R-:W-:Y:S05]  /*1fb0*/  @!P0 BRA `(.L_x_35) ;  /* 0x0000007c002c8947 */ /* 0x004fea0003800000 */
.L_x_34:
[----:B------:R2:W-:Y:S01]  /*1fc0*/  @!P3 SYNCS.ARRIVE.TRANS64 RZ, [UR17], R2 ;  /* 0x00000002ffffb9a7 */ /* 0x0005e20008000011 */
[----:B------:R-:W-:-:S04]  /*1fd0*/  ULOP3.LUT UR5, UR24, 0x2, URZ, 0xfc, !UPT ;  /* 0x0000000218057892 */ /* 0x000fc8000f8efcff */
[----:B------:R-:W-:-:S09]  /*1fe0*/  UISETP.NE.AND UP0, UPT, UR5, 0x2, UPT ;  /* 0x000000020500788c */ /* 0x000fd2000bf05270 */
[----:B------:R-:W-:Y:S05]  /*1ff0*/  BRA.U UP0, `(.L_x_36) ;  /* 0x0000000100047547 */ /* 0x000fea000b800000 */
[----:B------:R-:W-:Y:S05]  /*2000*/  BPT.TRAP 0x1 ;  /* 0x000000040000795c */ /* 0x000fea0000300000 */
.L_x_36:
[----:B------:R-:W-:Y:S04]  /*2010*/  BSSY.RECONVERGENT B0, `(.L_x_37) ;  /* 0x0000003000007945 */ /* 0x000fe80003800200 */
[----:B------:R-:W-:Y:S05]  /*2020*/  @P2 BRA `(.L_x_38) ;  /* 0x0000000000042947 */ /* 0x000fea0003800000 */
[----:B------:R-:W-:Y:S05]  /*2030*/  BPT.TRAP 0x1 ;  /* 0x000000040000795c */ /* 0x000fea0000300000 */
.L_x_38:
[----:B------:R-:W-:Y:S05]  /*2040*/  BSYNC.RECONVERGENT B0 ;  /* 0x0000000000007941 */ /* 0x000fea0003800200 */
.L_x_37:
[----:B------:R-:W-:Y:S02]  /*2050*/  UIADD3 UR5, UPT, UPT, UR4, 0x1, URZ ;  /* 0x0000000104057890 */ /* 0x000fe4000fffe0ff */
[----:B------:R-:W-:Y:S02]  /*2060*/  UIADD3 UR14, UP1, UPT, UR26, 0x80, URZ ;  /* 0x000000801a0e7890 */ /* 0x000fe4000ff3e0ff */
[----:B------:R-:W-:Y:S02]  /*2070*/  UISETP.NE.AND UP0, UPT, UR5, 0xa, UPT ;  /* 0x0000000a0500788c */ /* 0x000fe4000bf05270 */
[----:B------:R-:W-:Y:S02]  /*2080*/  USHF.L.U32 UR18, UR13, 0x6, URZ ;  /* 0x000000060d127899 */ /* 0x000fe400080006ff */
[----:B------:R-:W-:Y:S02]  /*2090*/  USEL UR8, URZ, 0x1, UP0 ;  /* 0x00000001ff087887 */ /* 0x000fe40008000000 */
[----:B------:R-:W-:-:S02]  /*20a0*/  USEL UR5, UR5, URZ, UP0 ;  /* 0x000000ff05057287 */ /* 0x000fc40008000000 */
[----:B------:R-:W-:Y:S02]  /*20b0*/  UIADD3 UR22, UP0, UPT, UR26, 0x180, URZ ;  /* 0x000001801a167890 */ /* 0x000fe4000ff1e0ff */
[----:B------:R-:W-:Y:S01]  /*20c0*/  LOP3.LUT R12, R12, UR8, RZ, 0x3c, !PT ;  /* 0x000000080c0c7c12 */ /* 0x000fe2000f8e3cff */
[----:B------:R-:W-:Y:S02]  /*20d0*/  ULEA UR6, UR5, UR7, 0x3 ;  /* 0x0000000705067291 */ /* 0x000fe4000f8e18ff */
[----:B------:R-:W-:Y:S01]  /*20e0*/  ULEA UR8, UR4, UR7, 0xe ;  /* 0x0000000704087291 */ /* 0x000fe2000f8e70ff */
[----:B-1----:R-:W-:Y:S01]  /*20f0*/  SHF.L.U32 R0, R12, 0x1f, RZ ;  /* 0x0000001f0c007819 */ /* 0x002fe200000006ff */
[----:B------:R-:W-:Y:S02]  /*2100*/  ULEA UR16, UR4, UR29, 0xc ;  /* 0x0000001d04107291 */ /* 0x000fe4000f8e60ff */
[----:B------:R-:W-:Y:S02]  /*2110*/  UIADD3.X UR15, UPT, UPT, URZ, UR27, URZ, UP1, !UPT ;  /* 0x0000001bff0f7290 */ /* 0x000fe40008ffe4ff */
[----:B------:R-:W-:Y:S01]  /*2120*/  UIADD3 UR8, UPT, UPT, UR8, 0x10400, URZ ;  /* 0x0001040008087890 */ /* 0x000fe2000fffe0ff */
[----:B------:R3:W4:Y:S01]  /*2130*/  SYNCS.PHASECHK.TRANS64.TRYWAIT P0, [UR6+0x50], R0 ;  /* 0x00005000ff0075a7 */ /* 0x0007220008001106 */
[----:B------:R-:W-:Y:S01]  /*2140*/  UIADD3.X UR23, UPT, UPT, URZ, UR27, URZ, UP0, !UPT ;  /* 0x0000001bff177290 */ /* 0x000fe200087fe4ff */
[----:B------:R-:W-:Y:S01]  /*2150*/  UMOV UR6, 0xff0000 ;  /* 0x00ff000000067882 */ /* 0x000fe20000000000 */
[----:B------:R-:W-:Y:S01]  /*2160*/  UMOV UR30, 0x0 ;  /* 0x00000000001e7882 */ /* 0x000fe20000000000 */
[----:B------:R-:W-:Y:S01]  /*2170*/  UMOV UR31, 0x10000000 ;  /* 0x10000000001f7882 */ /* 0x000fe20000000000 */
[----:B------:R-:W-:Y:S01]  /*2180*/  UMOV UR19, UR35 ;  /* 0x0000002300137c82 */ /* 0x000fe20008000000 */
[----:B------:R-:W-:Y:S01]  /*2190*/  UMOV UR20, UR36 ;  /* 0x0000002400147c82 */ /* 0x000fe20008000000 */
[----:B------:R-:W-:Y:S01]  /*21a0*/  UMOV UR12, UR36 ;  /* 0x00000024000c7c82 */ /* 0x000fe20008000000 */
[----:B------:R-:W-:Y:S01]  /*21b0*/  UMOV UR9, UR17 ;  /* 0x0000001100097c82 */ /* 0x000fe20008000000 */
[----:B------:R-:W-:Y:S01]  /*21c0*/  UMOV UR10, UR18 ;  /* 0x00000012000a7c82 */ /* 0x000fe20008000000 */
[----:B------:R3:W-:Y:S01]  /*21d0*/  UTMALDG.3D.MULTICAST [UR16], [UR14], UR6, desc[UR30] ;  /* 0x00001e100e0073b4 */ /* 0x0007e20008011806 */
[----:B------:R-:W-:Y:S01]  /*21e0*/  UIADD3 UR13, UPT, UPT, UR13, 0x1, URZ ;  /* 0x000000010d0d7890 */ /* 0x000fe2000fffe0ff */
[----:B------:R-:W-:-:S03]  /*21f0*/  UMOV UR4, UR5 ;  /* 0x0000000500047c82 */ /* 0x000fc60008000000 */
[----:B------:R-:W-:Y:S01]  /*2200*/  UISETP.NE.AND UP0, UPT, UR13, UR25, UPT ;  /* 0x000000190d00728c */ /* 0x000fe2000bf05270 */
[----:B------:R3:W-:Y:S08]  /*2210*/  UTMALDG.3D [UR8], [UR22], desc[UR30] ;  /* 0x00001e08160075b4 */ /* 0x0007f00008011000 */
[----:B---3--:R-:W-:Y:S05]  /*2220*/  BRA.U UP0, `(.L_x_39) ;  /* 0xfffffffd004c7547 */ /* 0x008fea000b83ffff */
.L_x_33:
[C---:B------:R-:W-:Y:S01]  /*2230*/  LEA R3, R11.reuse, UR7, 0x3 ;  /* 0x000000070b037c11 */ /* 0x040fe2000f8e18ff */
[----:B------:R-:W-:Y:S01]  /*2240*/  NOP ;  /* 0x0000000000007918 */ /* 0x000fe20000000000 */
[----:B-1----:R-:W-:Y:S02]  /*2250*/  SHF.L.U32 R0, R10, 0x1f, RZ ;  /* 0x0000001f0a007819 */ /* 0x002fe400000006ff */
[----:B------:R-:W-:Y:S02]  /*2260*/  LEA R5, R11, UR7, 0x4 ;  /* 0x000000070b057c11 */ /* 0x000fe4000f8e20ff */
[----:B--2-4-:R-:W1:Y:S02]  /*2270*/  SYNCS.PHASECHK.TRANS64.TRYWAIT P0, [R3+URZ+0xf0], R0 ;  /* 0x0000f000030075a7 */ /* 0x014e6400080011ff */
[----:B-1----:R-:W-:Y:S05]  /*2280*/  @!P0 BRA `(.L_x_40) ;  /* 0x0000007800908947 */ /* 0x002fea0003800000 */
.L_x_142:
[----:B------:R-:W2:Y:S01]  /*2290*/  LDS.128 R4, [R5+0x180] ;  /* 0x0001800005047984 */ /* 0x000ea20000000c00 */
[----:B------:R-:W-:Y:S01]  /*22a0*/  UISETP.GE.AND UP0, UPT, UR42, 0x1, UPT ;  /* 0x000000012a00788c */ /* 0x000fe2000bf06270 */
[----:B------:R-:W-:Y:S01]  /*22b0*/  @!PT LDS RZ, [RZ] ;  /* 0x00000000fffff984 */ /* 0x000fe20000000800 */
[----:B------:R-:W-:Y:S01]  /*22c0*/  @!PT LDS RZ, [RZ] ;  /* 0x00000000fffff984 */ /* 0x000fe20000000800 */
[----:B------:R-:W-:Y:S01]  /*22d0*/  @!PT LDS RZ, [RZ] ;  /* 0x00000000fffff984 */ /* 0x000fe20000000800 */
[----:B------:R-:W-:Y:S01]  /*22e0*/  @!PT LDS RZ, [RZ] ;  /* 0x00000000fffff984 */ /* 0x000fe20000000800 */
[----:B------:R3:W-:Y:S06]  /*22f0*/  MEMBAR.ALL.CTA ;  /* 0x0000000000007992 */ /* 0x0007ec0000008000 */
[----:B---3--:R-:W3:Y:S01]  /*2300*/  FENCE.VIEW.ASYNC.S ;  /* 0x00000000000073c6 */ /* 0x008ee20000000000 */
[----:B--2---:R-:W-:-:S13]  /*2310*/  LOP3.LUT P0, RZ, R6, 0x1, RZ, 0xc0, !PT ;  /* 0x0000000106ff7812 */ /* 0x004fda000780c0ff */
[----:B---3--:R-:W-:Y:S01]  /*2320*/  VOTEU.ANY UP1, P0 ;  /* 0x0000000000ff7886 */ /* 0x008fe20000020100 */
[----:B------:R-:W-:-:S13]  /*2330*/  PLOP3.LUT P0, PT, PT, PT, UP1, 0x80, 0x8 ;  /* 0x000000000008781c */ /* 0x000fda0003f0f018 */
[----:B-1----:R-:W-:Y:S02]  /*2340*/  @P0 LOP3.LUT R0, R5, 0xffff, RZ, 0xc0, !PT ;  /* 0x0000ffff05000812 */ /* 0x002fe400078ec0ff */
[----:B------:R-:W-:Y:S02]  /*2350*/  @P0 MOV R2, R4 ;  /* 0x0000000400020202 */ /* 0x000fe40000000f00 */
[----:B------:R-:W-:Y:S01]  /*2360*/  @P0 R2UR UR6, R0 ;  /* 0x00000000000602ca */ /* 0x000fe200000e0000 */
[----:B------:R-:W-:Y:S01]  /*2370*/  VIADD R0, R3, 0x100 ;  /* 0x0000010003007836 */ /* 0x000fe20000000000 */
[----:B------:R-:W-:Y:S02]  /*2380*/  @P0 SHF.R.U32.HI R4, RZ, 0x10, R5 ;  /* 0x00000010ff040819 */ /* 0x000fe40000011605 */
[----:B------:R-:W-:Y:S02]  /*2390*/  @P0 R2UR UR8, R2 ;  /* 0x00000000020802ca */ /* 0x000fe400000e0000 */
[----:B------:R-:W-:-:S02]  /*23a0*/  PRMT R0, RZ, 0x654, R0 ;  /* 0x00000654ff007816 */ /* 0x000fc40000000000 */
[----:B------:R-:W-:Y:S02]  /*23b0*/  @P0 R2UR UR4, R4 ;  /* 0x00000000040402ca */ /* 0x000fe400000e0000 */
[----:B------:R1:W-:Y:S03]  /*23c0*/  SYNCS.ARRIVE.TRANS64.RED.A1T0 RZ, [R0+URZ], RZ ;  /* 0x000000ff00ff79a7 */ /* 0x0003e600081004ff */
[----:B------:R-:W-:-:S04]  /*23d0*/  @UP1 UMOV UR37, UR6 ;  /* 0x0000000600251c82 */ /* 0x000fc80008000000 */
[----:B------:R-:W-:-:S04]  /*23e0*/  @UP1 UMOV UR38, UR8 ;  /* 0x0000000800261c82 */ /* 0x000fc80008000000 */
[----:B------:R-:W-:Y:S01]  /*23f0*/  @UP1 UMOV UR36, UR4 ;  /* 0x0000000400241c82 */ /* 0x000fe20008000000 */
[----:B------:R-:W-:Y:S05]  /*2400*/  BRA.U !UP0, `(.L_x_41) ;  /* 0x0000000108d47547 */ /* 0x000fea000b800000 */
[----:B------:R-:W2:Y:S01]  /*2410*/  LDCU.128 UR12, c[0x0][0xb10] ;  /* 0x00016200ff0c77ac */ /* 0x000ea20008000c00 */
[----:B------:R-:W3:Y:S01]  /*2420*/  LDCU UR25, c[0x0][0xb20] ;  /* 0x00016400ff1977ac */ /* 0x000ee20008000800 */
[----:B------:R-:W4:Y:S01]  /*2430*/  LDCU UR20, c[0x0][0xb0c] ;  /* 0x00016180ff1477ac */ /* 0x000f220008000800 */
[----:B------:R-:W1:Y:S01]  /*2440*/  LDCU.64 UR10, c[0x0][0xb28] ;  /* 0x00016500ff0a77ac */ /* 0x000e620008000a00 */
[----:B------:R-:W-:Y:S02]  /*2450*/  UISETP.NE.AND UP3, UPT, UR42, 0x1, UPT ;  /* 0x000000012a00788c */ /* 0x000fe4000bf65270 */
[----:B--2---:R-:W-:Y:S02]  /*2460*/  UIMAD.WIDE.U32 UR16, UR39, UR15, URZ ;  /* 0x0000000f271072a5 */ /* 0x004fe4000f8e00ff */
[----:B------:R-:W-:Y:S02]  /*2470*/  UIMAD.WIDE.U32 UR8, UR40, UR12, URZ ;  /* 0x0000000c280872a5 */ /* 0x000fe4000f8e00ff */
[----:B------:R-:W-:-:S02]  /*2480*/  UISETP.NE.AND UP0, UPT, UR14, 0x1, UPT ;  /* 0x000000010e00788c */ /* 0x000fc4000bf05270 */
[----:B------:R-:W-:Y:S01]  /*2490*/  UIMAD.WIDE.U32 UR22, UR37, UR15, URZ ;  /* 0x0000000f251672a5 */ /* 0x000fe2000f8e00ff */
[----:B------:R-:W-:Y:S02]  /*24a0*/  UMOV UR16, UR17 ;  /* 0x0000001100107c82 */ /* 0x000fe40008000000 */
[----:B------:R-:W-:Y:S01]  /*24b0*/  UMOV UR8, UR9 ;  /* 0x0000000900087c82 */ /* 0x000fe20008000000 */
[----:B---3--:R-:W-:Y:S02]  /*24c0*/  USHF.R.U32.HI UR16, URZ, UR25, UR16 ;  /* 0x00000019ff107299 */ /* 0x008fe40008011610 */
[----:B----4-:R-:W-:Y:S02]  /*24d0*/  UISETP.NE.AND UP2, UPT, UR20, 0x1, UPT ;  /* 0x000000011400788c */ /* 0x010fe4000bf45270 */
[----:B------:R-:W-:Y:S02]  /*24e0*/  USHF.R.U32.HI UR8, URZ, UR13, UR8 ;  /* 0x0000000dff087299 */ /* 0x000fe40008011608 */
[----:B------:R-:W-:-:S02]  /*24f0*/  USEL UR6, UR39, UR16, !UP0 ;  /* 0x0000001027067287 */ /* 0x000fc4000c000000 */
[----:B------:R-:W-:Y:S02]  /*2500*/  USEL UR8, UR40, UR8, !UP2 ;  /* 0x0000000828087287 */ /* 0x000fe4000d000000 */
[----:B-1----:R-:W-:Y:S01]  /*2510*/  UIMAD.WIDE.U32 UR16, UR6, UR10, URZ ;  /* 0x0000000a061072a5 */ /* 0x002fe2000f8e00ff */
[----:B------:R-:W-:Y:S01]  /*2520*/  UMOV UR4, UR23 ;  /* 0x0000001700047c82 */ /* 0x000fe20008000000 */
[----:B------:R-:W-:Y:S02]  /*2530*/  UIMAD.WIDE.U32 UR18, UR38, UR12, URZ ;  /* 0x0000000c261272a5 */ /* 0x000fe4000f8e00ff */
[----:B------:R-:W-:-:S03]  /*2540*/  UIMAD.WIDE.U32 UR22, UR8, UR10, URZ ;  /* 0x0000000a081672a5 */ /* 0x000fc6000f8e00ff */
[----:B------:R-:W-:Y:S01]  /*2550*/  UMOV UR16, UR17 ;  /* 0x0000001100107c82 */ /* 0x000fe20008000000 */
[----:B------:R-:W-:Y:S02]  /*2560*/  USHF.R.U32.HI UR4, URZ, UR25, UR4 ;  /* 0x00000019ff047299 */ /* 0x000fe40008011604 */
[----:B------:R-:W-:Y:S01]  /*2570*/  @UP3 USHF.R.U32.HI UR6, URZ, UR11, UR16 ;  /* 0x0000000bff063299 */ /* 0x000fe20008011610 */
[----:B------:R-:W-:Y:S01]  /*2580*/  UMOV UR18, UR19 ;  /* 0x0000001300127c82 */ /* 0x000fe20008000000 */
[----:B------:R-:W-:Y:S01]  /*2590*/  UMOV UR22, UR23 ;  /* 0x0000001700167c82 */ /* 0x000fe20008000000 */
[----:B------:R-:W-:Y:S02]  /*25a0*/  USHF.R.U32.HI UR13, URZ, UR13, UR18 ;  /* 0x0000000dff0d7299 */ /* 0x000fe40008011612 */
[----:B------:R-:W-:Y:S02]  /*25b0*/  USEL UR4, UR37, UR4, !UP0 ;  /* 0x0000000425047287 */ /* 0x000fe4000c000000 */
[----:B------:R-:W-:-:S02]  /*25c0*/  @UP3 USHF.R.U32.HI UR8, URZ, UR11, UR22 ;  /* 0x0000000bff083299 */ /* 0x000fc40008011616 */
[----:B------:R-:W-:Y:S02]  /*25d0*/  UIMAD UR9, UR42, UR6, URZ ;  /* 0x000000062a0972a4 */ /* 0x000fe4000f8e02ff */
[----:B------:R-:W-:Y:S02]  /*25e0*/  USEL UR6, UR38, UR13, !UP2 ;  /* 0x0000000d26067287 */ /* 0x000fe4000d000000 */
[----:B------:R-:W-:Y:S02]  /*25f0*/  UIMAD UR12, UR42, UR8, URZ ;  /* 0x000000082a0c72a4 */ /* 0x000fe4000f8e02ff */
[----:B------:R-:W-:Y:S02]  /*2600*/  UISETP.GE.AND UP0, UPT, UR4, UR9, UPT ;  /* 0x000000090400728c */ /* 0x000fe4000bf06270 */
[----:B------:R-:W-:Y:S02]  /*2610*/  UIMAD.WIDE.U32 UR16, UR4, UR10, URZ ;  /* 0x0000000a041072a5 */ /* 0x000fe4000f8e00ff */
[----:B------:R-:W-:-:S02]  /*2620*/  UISETP.GE.OR UP0, UPT, UR6, UR12, UP0 ;  /* 0x0000000c0600728c */ /* 0x000fc40008706670 */
        /* <DEDUP_REMOVED lines=19> */
.L_x_41:
[----:B------:R-:W2:Y:S02]  /*2760*/  LDCU UR4, c[0x0][0xb30] ;  /* 0x00016600ff0477ac */ /* 0x000ea40008000800 */
[----:B--2---:R-:W-:-:S09]  /*2770*/  UISETP.NE.AND UP0, UPT, UR4, 0x1, UPT ;  /* 0x000000010400788c */ /* 0x004fd2000bf05270 */
[----:B------:R-:W-:Y:S05]  /*2780*/  BRA.U UP0, `(.L_x_42) ;  /* 0x0000000100447547 */ /* 0x000fea000b800000 */
[----:B------:R-:W2:Y:S01]  /*2790*/  LDCU.128 UR12, c[0x0][0xb10] ;  /* 0x00016200ff0c77ac */ /* 0x000ea20008000c00 */
[----:B------:R-:W3:Y:S01]  /*27a0*/  LDCU UR16, c[0x0][0xb0c] ;  /* 0x00016180ff1077ac */ /* 0x000ee20008000800 */
[----:B------:R-:W4:Y:S01]  /*27b0*/  LDCU UR17, c[0x0][0xb20] ;  /* 0x00016400ff1177ac */ /* 0x000f220008000800 */
[----:B--2---:R-:W-:Y:S02]  /*27c0*/  UIMAD.WIDE.U32 UR10, UR38, UR12, URZ ;  /* 0x0000000c260a72a5 */ /* 0x004fe4000f8e00ff */
[----:B------:R-:W-:Y:S02]  /*27d0*/  UIMAD.WIDE.U32 UR8, UR37, UR15, URZ ;  /* 0x0000000f250872a5 */ /* 0x000fe4000f8e00ff */
[----:B---3--:R-:W-:Y:S02]  /*27e0*/  UISETP.NE.AND UP2, UPT, UR16, 0x1, UPT ;  /* 0x000000011000788c */ /* 0x008fe4000bf45270 */
[----:B------:R-:W-:Y:S01]  /*27f0*/  UISETP.NE.AND UP0, UPT, UR14, 0x1, UPT ;  /* 0x000000010e00788c */ /* 0x000fe2000bf05270 */
[----:B------:R-:W-:-:S02]  /*2800*/  UMOV UR6, UR11 ;  /* 0x0000000b00067c82 */ /* 0x000fc40008000000 */
[----:B------:R-:W-:Y:S01]  /*2810*/  UMOV UR4, UR9 ;  /* 0x0000000900047c82 */ /* 0x000fe20008000000 */
[----:B------:R-:W-:Y:S02]  /*2820*/  USHF.R.U32.HI UR6, URZ, UR13, UR6 ;  /* 0x0000000dff067299 */ /* 0x000fe40008011606 */
[----:B----4-:R-:W-:Y:S02]  /*2830*/  USHF.R.U32.HI UR4, URZ, UR17, UR4 ;  /* 0x00000011ff047299 */ /* 0x010fe40008011604 */
[----:B------:R-:W-:Y:S02]  /*2840*/  USEL UR6, UR38, UR6, !UP2 ;  /* 0x0000000626067287 */ /* 0x000fe4000d000000 */
[----:B------:R-:W-:-:S04]  /*2850*/  USEL UR4, UR37, UR4, !UP0 ;  /* 0x0000000425047287 */ /* 0x000fc8000c000000 */
[----:B------:R-:W-:Y:S02]  /*2860*/  UIADD3 UR8, UPT, UPT, UR6, -UR4, URZ ;  /* 0x8000000406087290 */ /* 0x000fe4000fffe0ff */
[----:B------:R-:W-:Y:S02]  /*2870*/  UIADD3 UR4, UPT, UPT, -UR6, UR4, URZ ;  /* 0x0000000406047290 */ /* 0x000fe4000fffe1ff */
[----:B------:R-:W-:Y:S02]  /*2880*/  UIMAD UR37, UR8, UR14, UR37 ;  /* 0x0000000e082572a4 */ /* 0x000fe4000f8e0225 */
[----:B------:R-:W-:-:S12]  /*2890*/  UIMAD UR38, UR4, UR16, UR38 ;  /* 0x00000010042672a4 */ /* 0x000fd8000f8e0226 */
.L_x_42:
[----:B------:R-:W-:Y:S01]  /*28a0*/  VIADD R11, R11, 0x1 ;  /* 0x000000010b0b7836 */ /* 0x000fe20000000000 */
[----:B------:R-:W-:Y:S01]  /*28b0*/  R2UR UR4, R87 ;  /* 0x00000000570472ca */ /* 0x000fe200000e0000 */
[----:B------:R-:W-:Y:S01]  /*28c0*/  UIADD3 UR20, UPT, UPT, UR37, UR59, URZ ;  /* 0x0000003b25147290 */ /* 0x000fe2000fffe0ff */
[----:B------:R-:W-:Y:S02]  /*28d0*/  PLOP3.LUT P1, PT, PT, PT, PT, 0x80, 0x8 ;  /* 0x000000000008781c */ /* 0x000fe40003f2f070 */
[----:B------:R-:W-:-:S04]  /*28e0*/  ISETP.NE.AND P0, PT, R11, 0x2, PT ;  /* 0x000000020b00780c */ /* 0x000fc80003f05270 */
[----:B------:R-:W-:Y:S02]  /*28f0*/  SEL R3, RZ, 0x1, P0 ;  /* 0x00000001ff037807 */ /* 0x000fe40000000000 */
[----:B------:R-:W-:Y:S02]  /*2900*/  SEL R11, R11, RZ, P0 ;  /* 0x000000ff0b0b7207 */ /* 0x000fe40000000000 */
[----:B------:R-:W-:Y:S01]  /*2910*/  LOP3.LUT R10, R10, R3, RZ, 0x3c, !PT ;  /* 0x000000030a0a7212 */ /* 0x000fe200078e3cff */
[----:B------:R-:W-:Y:S01]  /*2920*/  UIADD3 UR16, UPT, UPT, UR38, UR4, URZ ;  /* 0x0000000426107290 */ /* 0x000fe2000fffe0ff */
[----:B------:R-:W-:Y:S11]  /*2930*/  BRA.U UP1, `(.L_x_43) ;  /* 0xfffffff101587547 */ /* 0x000ff6000b83ffff */
[----:B------:R-:W-:Y:S01]  /*2940*/  UIADD3 UR7, UPT, UPT, UR7, 0x50, URZ ;  /* 0x0000005007077890 */ /* 0x000fe2000fffe0ff */
[----:B------:R-:W-:-:S03]  /*2950*/  SHF.L.U32 R3, R12, 0x1f, RZ ;  /* 0x0000001f0c037819 */ /* 0x000fc600000006ff */
[----:B------:R-:W-:-:S09]  /*2960*/  ULEA UR4, UR5, UR7, 0x3 ;  /* 0x0000000705047291 */ /* 0x000fd2000f8e18ff */
[----:B------:R-:W2:Y:S02]  /*2970*/  SYNCS.PHASECHK.TRANS64.TRYWAIT P0, [UR4], R3 ;  /* 0x00000003ff0075a7 */ /* 0x000ea40008001104 */
[----:B--2---:R-:W-:Y:S05]  /*2980*/  @!P0 BRA `(.L_x_44) ;  /* 0x0000007000e48947 */ /* 0x004fea0003800000 */
.L_x_144:
[----:B------:R-:W-:-:S04]  /*2990*/  UIADD3 UR4, UPT, UPT, UR5, 0x1, URZ ;  /* 0x0000000105047890 */ /* 0x000fc8000fffe0ff */
[----:B------:R-:W-:-:S04]  /*29a0*/  UISETP.NE.AND UP0, UPT, UR4, 0xa, UPT ;  /* 0x0000000a0400788c */ /* 0x000fc8000bf05270 */
[----:B------:R-:W-:Y:S02]  /*29b0*/  USEL UR6, URZ, 0x1, UP0 ;  /* 0x00000001ff067887 */ /* 0x000fe40008000000 */
[----:B------:R-:W-:-:S04]  /*29c0*/  USEL UR4, UR4, URZ, UP0 ;  /* 0x000000ff04047287 */ /* 0x000fc80008000000 */
[----:B------:R-:W-:Y:S01]  /*29d0*/  ULEA UR5, UR4, UR7, 0x3 ;  /* 0x0000000704057291 */ /* 0x000fe2000f8e18ff */
[----:B------:R-:W-:-:S04]  /*29e0*/  LOP3.LUT R2, R12, UR6, RZ, 0x3c, !PT ;  /* 0x000000060c027c12 */ /* 0x000fc8000f8e3cff */
[----:B-1----:R-:W-:-:S04]  /*29f0*/  SHF.L.U32 R3, R2, 0x1f, RZ ;  /* 0x0000001f02037819 */ /* 0x002fc800000006ff */
[----:B------:R-:W1:Y:S02]  /*2a00*/  SYNCS.PHASECHK.TRANS64.TRYWAIT P0, [UR5], R3 ;  /* 0x00000003ff0075a7 */ /* 0x000e640008001105 */
[----:B-1----:R-:W-:Y:S05]  /*2a10*/  @!P0 BRA `(.L_x_45) ;  /* 0x0000007000d88947 */ /* 0x002fea0003800000 */
.L_x_146:
        /* <DEDUP_REMOVED lines=9> */
.L_x_148:
        /* <DEDUP_REMOVED lines=9> */
.L_x_150:
        /* <DEDUP_REMOVED lines=9> */
.L_x_152:
        /* <DEDUP_REMOVED lines=9> */
.L_x_154:
        /* <DEDUP_REMOVED lines=9> */
.L_x_156:
        /* <DEDUP_REMOVED lines=9> */
.L_x_158:
        /* <DEDUP_REMOVED lines=9> */
.L_x_160:
[----:B------:R-:W-:-:S04]  /*2e10*/  UIADD3 UR4, UPT, UPT, UR4, 0x1, URZ ;  /* 0x0000000104047890 */ /* 0x000fc8000fffe0ff */
[----:B------:R-:W-:-:S04]  /*2e20*/  UISETP.NE.AND UP0, UPT, UR4, 0xa, UPT ;  /* 0x0000000a0400788c */ /* 0x000fc8000bf05270 */
[----:B------:R-:W-:Y:S02]  /*2e30*/  USEL UR5, URZ, 0x1, UP0 ;  /* 0x00000001ff057887 */ /* 0x000fe40008000000 */
[----:B------:R-:W-:-:S04]  /*2e40*/  USEL UR4, UR4, URZ, UP0 ;  /* 0x000000ff04047287 */ /* 0x000fc80008000000 */
[----:B------:R-:W-:Y:S01]  /*2e50*/  ULEA UR4, UR4, UR7, 0x3 ;  /* 0x0000000704047291 */ /* 0x000fe2000f8e18ff */
[----:B-1----:R-:W-:-:S04]  /*2e60*/  LOP3.LUT R3, R2, UR5, RZ, 0x3c, !PT ;  /* 0x0000000502037c12 */ /* 0x002fc8000f8e3cff */
[----:B------:R-:W-:Y:S01]  /*2e70*/  SHF.L.U32 R3, R3, 0x1f, RZ ;  /* 0x0000001f03037819 */ /* 0x000fe200000006ff */
[----:B------:R-:W-:-:S07]  /*2e80*/  IMAD.U32 R0, RZ, RZ, UR4 ;  /* 0x00000004ff007e24 */ /* 0x000fce000f8e00ff */
.L_x_53:
[----:B-1----:R1:W2:Y:S02]  /*2e90*/  SYNCS.PHASECHK.TRANS64.TRYWAIT P0, [R0+URZ], R3 ;  /* 0x00000003000075a7 */ /* 0x0022a400080011ff */
[----:B--2---:R-:W-:Y:S05]  /*2ea0*/  @!P0 NANOSLEEP.SYNCS 0x989680 ;  /* 0x009896800000895d */ /* 0x004fea0003900000 */
[----:B------:R-:W2:Y:S02]  /*2eb0*/  @!P0 SYNCS.PHASECHK.TRANS64 P0, [R0+URZ], R3 ;  /* 0x00000003000085a7 */ /* 0x000ea400080010ff */
[----:B--2---:R-:W-:Y:S05]  /*2ec0*/  @P0 EXIT ;  /* 0x000000000000094d */ /* 0x004fea0003800000 */
[----:B------:R-:W-:Y:S05]  /*2ed0*/  BRA `(.L_x_53) ;  /* 0xfffffffc00ec7947 */ /* 0x000fea000383ffff */
.L_x_23:
[----:B------:R-:W1:Y:S02]  /*2ee0*/  S2UR UR4, SR_CgaCtaId ;  /* 0x00000000000479c3 */ /* 0x000e640000008800 */
[----:B-1----:R-:W-:-:S04]  /*2ef0*/  UISETP.NE.AND UP0, UPT, UR4, URZ, UPT ;  /* 0x000000ff0400728c */ /* 0x002fc8000bf05270 */
[----:B------:R-:W-:-:S09]  /*2f00*/  UISETP.NE.OR UP0, UPT, UR17, 0x1, UP0 ;  /* 0x000000011100788c */ /* 0x000fd20008705670 */
[----:B------:R-:W-:Y:S05]  /*2f10*/  BRA.U UP0, `(.L_x_54) ;  /* 0x00000005004c7547 */ /* 0x000fea000b800000 */
[----:B------:R-:W1:Y:S01]  /*2f20*/  S2UR UR5, SR_CgaCtaId ;  /* 0x00000000000579c3 */ /* 0x000e620000008800 */
[----:B------:R-:W-:Y:S01]  /*2f30*/  UMOV UR4, 0x400 ;  /* 0x0000040000047882 */ /* 0x000fe20000000000 */
[----:B------:R-:W-:Y:S01]  /*2f40*/  ISETP.GE.U32.AND P2, PT, R0, 0x8, PT ;  /* 0x000000080000780c */ /* 0x000fe20003f46070 */
[----:B------:R-:W-:Y:S01]  /*2f50*/  IMAD.MOV.U32 R12, RZ, RZ, 0x1 ;  /* 0x00000001ff0c7424 */ /* 0x000fe200078e00ff */
[----:B------:R-:W-:Y:S02]  /*2f60*/  CS2R R10, SRZ ;  /* 0x00000000000a7805 */ /* 0x000fe4000001ff00 */
[----:B------:R-:W-:Y:S01]  /*2f70*/  CS2R R8, SRZ ;  /* 0x0000000000087805 */ /* 0x000fe2000001ff00 */
[----:B-1----:R-:W-:-:S03]  /*2f80*/  ULEA UR6, UR5, UR4, 0x18 ;  /* 0x0000000405067291 */ /* 0x002fc6000f8ec0ff */
[----:B------:R-:W-:-:S09]  /*2f90*/  UMOV UR5, URZ ;  /* 0x000000ff00057c82 */ /* 0x000fd20008000000 */
.L_x_58:
[----:B------:R-:W-:Y:S02]  /*2fa0*/  LEA R2, R8, UR6, 0x3 ;  /* 0x0000000608027c11 */ /* 0x000fe4000f8e18ff */
[----:B------:R-:W-:-:S03]  /*2fb0*/  SHF.L.U32 R5, R9, 0x1f, RZ ;  /* 0x0000001f09057819 */ /* 0x000fc600000006ff */
[----:B------:R-:W-:Y:S01]  /*2fc0*/  VIADD R4, R2, 0x160 ;  /* 0x0000016002047836 */ /* 0x000fe20000000000 */
[----:B------:R-:W1:Y:S02]  /*2fd0*/  SYNCS.PHASECHK.TRANS64.TRYWAIT P0, [R2+URZ+0x150], R5 ;  /* 0x00015005020075a7 */ /* 0x000e6400080011ff */
[----:B-1----:R-:W-:Y:S05]  /*2fe0*/  @!P0 BRA `(.L_x_55) ;  /* 0x0000007000248947 */ /* 0x002fea0003800000 */
.L_x_161:
[----:B------:R-:W-:Y:S01]  /*2ff0*/  ULEA UR4, UR5, UR6, 0x3 ;  /* 0x0000000605047291 */ /* 0x000fe2000f8e18ff */
[----:B------:R-:W-:Y:S02]  /*3000*/  PRMT R4, RZ, 0x654, R4 ;  /* 0x00000654ff047816 */ /* 0x000fe40000000004 */
[----:B-1----:R-:W-:Y:S01]  /*3010*/  SHF.L.U32 R5, R12, 0x1f, RZ ;  /* 0x0000001f0c057819 */ /* 0x002fe200000006ff */
[----:B------:R-:W-:Y:S01]  /*3020*/  UIADD3 UR7, UPT, UPT, UR4, 0xf0, URZ ;  /* 0x000000f004077890 */ /* 0x000fe2000fffe0ff */
[----:B------:R1:W-:Y:S05]  /*3030*/  SYNCS.ARRIVE.TRANS64.RED.A1T0 RZ, [R4+URZ], RZ ;  /* 0x000000ff04ff79a7 */ /* 0x0003ea00081004ff */
[----:B------:R-:W-:Y:S01]  /*3040*/  IMAD.U32 R7, RZ, RZ, UR7 ;  /* 0x00000007ff077e24 */ /* 0x000fe2000f8e00ff */
[----:B------:R-:W2:Y:S04]  /*3050*/  SYNCS.PHASECHK.TRANS64.TRYWAIT P0, [UR4+0x100], R5 ;  /* 0x00010005ff0075a7 */ /* 0x000ea80008001104 */
[----:B------:R-:W-:Y:S01]  /*3060*/  PRMT R6, R0, 0x654, R7 ;  /* 0x0000065400067816 */ /* 0x000fe20000000007 */
[----:B-1----:R-:W-:Y:S01]  /*3070*/  @!P2 IMAD.MOV.U32 R4, RZ, RZ, 0x10 ;  /* 0x00000010ff04a424 */ /* 0x002fe200078e00ff */
[----:B--2---:R-:W-:Y:S06]  /*3080*/  @!P0 BRA `(.L_x_56) ;  /* 0x0000007000108947 */ /* 0x004fec0003800000 */
.L_x_163:
[----:B------:R-:W-:Y:S01]  /*3090*/  ULEA UR8, UR5, UR6, 0x4 ;  /* 0x0000000605087291 */ /* 0x000fe2000f8e20ff */
[----:B------:R-:W-:Y:S01]  /*30a0*/  SEL R3, R6, R3, !P2 ;  /* 0x0000000306037207 */ /* 0x000fe20005000000 */
[----:B------:R-:W-:Y:S01]  /*30b0*/  UIADD3 UR9, UPT, UPT, UR4, 0xf0, URZ ;  /* 0x000000f004097890 */ /* 0x000fe2000fffe0ff */
[----:B-1----:R-:W-:Y:S01]  /*30c0*/  LEA R2, R11, UR6, 0x3 ;  /* 0x000000060b027c11 */ /* 0x002fe2000f8e18ff */
[----:B------:R-:W-:Y:S01]  /*30d0*/  UIADD3 UR8, UPT, UPT, UR8, 0x180, URZ ;  /* 0x0000018008087890 */ /* 0x000fe2000fffe0ff */
[----:B------:R-:W-:Y:S01]  /*30e0*/  SHF.L.U32 R5, R10, 0x1f, RZ ;  /* 0x0000001f0a057819 */ /* 0x000fe200000006ff */
[----:B------:R1:W-:Y:S01]  /*30f0*/  @!P2 SYNCS.ARRIVE.TRANS64.RED RZ, [R3+URZ], R4 ;  /* 0x0000000403ffa9a7 */ /* 0x0003e200080004ff */
[----:B------:R-:W-:Y:S01]  /*3100*/  UIADD3 UR4, UPT, UPT, UR5, 0x1, URZ ;  /* 0x0000000105047890 */ /* 0x000fe2000fffe0ff */
[----:B------:R-:W-:-:S03]  /*3110*/  VIADD R8, R8, 0x1 ;  /* 0x0000000108087836 */ /* 0x000fc60000000000 */
[----:B------:R-:W-:Y:S02]  /*3120*/  UISETP.NE.AND UP0, UPT, UR4, 0x2, UPT ;  /* 0x000000020400788c */ /* 0x000fe4000bf05270 */
[----:B------:R-:W-:Y:S06]  /*3130*/  UGETNEXTWORKID.BROADCAST [UR8], [UR9] ;  /* 0x00000000080073ca */ /* 0x000fec0008000100 */
[----:B------:R-:W-:Y:S01]  /*3140*/  USEL UR7, URZ, 0x1, UP0 ;  /* 0x00000001ff077887 */ /* 0x000fe20008000000 */
[----:B------:R-:W-:Y:S01]  /*3150*/  ISETP.NE.AND P0, PT, R8, 0x2, PT ;  /* 0x000000020800780c */ /* 0x000fe20003f05270 */
[----:B------:R-:W-:Y:S01]  /*3160*/  USEL UR5, UR4, URZ, UP0 ;  /* 0x000000ff04057287 */ /* 0x000fe20008000000 */
[----:B------:R-:W2:Y:S03]  /*3170*/  SYNCS.PHASECHK.TRANS64.TRYWAIT P1, [R2+URZ+0xf0], R5 ;  /* 0x0000f005020075a7 */ /* 0x000ea600080211ff */
[----:B------:R-:W-:Y:S01]  /*3180*/  LOP3.LUT R12, R12, UR7, RZ, 0x3c, !PT ;  /* 0x000000070c0c7c12 */ /* 0x000fe2000f8e3cff */
[----:B-12---:R-:W-:Y:S07]  /*3190*/  @!P1 BRA `(.L_x_57) ;  /* 0x0000006c00e49947 */ /* 0x006fee0003800000 */
.L_x_164:
[C---:B------:R-:W-:Y:S01]  /*31a0*/  LEA R4, R11.reuse, UR6, 0x4 ;  /* 0x000000060b047c11 */ /* 0x040fe2000f8e20ff */
[----:B-1----:R-:W-:Y:S01]  /*31b0*/  VIADD R2, R2, 0x100 ;  /* 0x0000010002027836 */ /* 0x002fe20000000000 */
[----:B------:R-:W-:Y:S01]  /*31c0*/  SEL R8, R8, RZ, P0 ;  /* 0x000000ff08087207 */ /* 0x000fe20000000000 */
[----:B------:R-:W-:-:S03]  /*31d0*/  VIADD R11, R11, 0x1 ;  /* 0x000000010b0b7836 */ /* 0x000fc60000000000 */
[----:B------:R-:W1:Y:S01]  /*31e0*/  LDS.128 R4, [R4+0x180] ;  /* 0x0001800004047984 */ /* 0x000e620000000c00 */
[----:B------:R-:W-:Y:S02]  /*31f0*/  PRMT R2, RZ, 0x654, R2 ;  /* 0x00000654ff027816 */ /* 0x000fe40000000002 */
[C---:B------:R-:W-:Y:S01]  /*3200*/  ISETP.NE.AND P1, PT, R11.reuse, 0x2, PT ;  /* 0x000000020b00780c */ /* 0x040fe20003f25270 */
[----:B------:R-:W-:Y:S01]  /*3210*/  @!PT LDS RZ, [RZ] ;  /* 0x00000000fffff984 */ /* 0x000fe20000000800 */
[----:B------:R-:W-:Y:S01]  /*3220*/  @!PT LDS RZ, [RZ] ;  /* 0x00000000fffff984 */ /* 0x000fe20000000800 */
[----:B------:R-:W-:Y:S01]  /*3230*/  @!PT LDS RZ, [RZ] ;  /* 0x00000000fffff984 */ /* 0x000fe20000000800 */
[----:B------:R-:W-:Y:S01]  /*3240*/  @!PT LDS RZ, [RZ] ;  /* 0x00000000fffff984 */ /* 0x000fe20000000800 */
[----:B------:R2:W-:Y:S06]  /*3250*/  MEMBAR.ALL.CTA ;  /* 0x0000000000007992 */ /* 0x0005ec0000008000 */
[----:B--2---:R-:W2:Y:S01]  /*3260*/  FENCE.VIEW.ASYNC.S ;  /* 0x00000000000073c6 */ /* 0x004ea20000000000 */
[----:B------:R-:W-:Y:S01]  /*3270*/  SEL R11, R11, RZ, P1 ;  /* 0x000000ff0b0b7207 */ /* 0x000fe20000800000 */
[----:B--2---:R2:W-:Y:S01]  /*3280*/  SYNCS.ARRIVE.TRANS64.RED.A1T0 RZ, [R2+URZ], RZ ;  /* 0x000000ff02ff79a7 */ /* 0x0045e200081004ff */
[----:B-1----:R-:W-:-:S02]  /*3290*/  LOP3.LUT P3, RZ, R6, 0x1, RZ, 0xc0, !PT ;  /* 0x0000000106ff7812 */ /* 0x002fc4000786c0ff */
[----:B------:R-:W-:-:S04]  /*32a0*/  SEL R5, RZ, 0x1, P1 ;  /* 0x00000001ff057807 */ /* 0x000fc80000800000 */
[----:B------:R-:W-:Y:S02]  /*32b0*/  LOP3.LUT R10, R10, R5, RZ, 0x3c, !PT ;  /* 0x000000050a0a7212 */ /* 0x000fe400078e3cff */
[----:B--2---:R-:W-:-:S04]  /*32c0*/  SEL R2, RZ, 0x1, P0 ;  /* 0x00000001ff027807 */ /* 0x004fc80000000000 */
[----:B------:R-:W-:Y:S01]  /*32d0*/  LOP3.LUT R9, R9, R2, RZ, 0x3c, !PT ;  /* 0x0000000209097212 */ /* 0x000fe200078e3cff */
[----:B------:R-:W-:Y:S06]  /*32e0*/  @P3 BRA `(.L_x_58) ;  /* 0xfffffffc002c3947 */ /* 0x000fec000383ffff */
[----:B------:R-:W-:Y:S01]  /*32f0*/  ULEA UR4, UR5, UR6, 0x3 ;  /* 0x0000000605047291 */ /* 0x000fe2000f8e18ff */
[----:B------:R-:W-:-:S08]  /*3300*/  SHF.L.U32 R3, R12, 0x1f, RZ ;  /* 0x0000001f0c037819 */ /* 0x000fd000000006ff */
[----:B------:R-:W1:Y:S02]  /*3310*/  SYNCS.PHASECHK.TRANS64 P0, [UR4+0x100], R3 ;  /* 0x00010003ff0075a7 */ /* 0x000e640008001004 */
[----:B-1----:R-:W-:Y:S05]  /*3320*/  @P0 BRA `(.L_x_59) ;  /* 0x0000000000080947 */ /* 0x002fea0003800000 */
[----:B------:R-:W1:Y:S02]  /*3330*/  SYNCS.PHASECHK.TRANS64.TRYWAIT P0, [UR4+0x100], R3 ;  /* 0x00010003ff0075a7 */ /* 0x000e640008001104 */
[----:B-1----:R-:W-:Y:S05]  /*3340*/  @!P0 BRA `(.L_x_60) ;  /* 0x0000006c008c8947 */ /* 0x002fea0003800000 */
.L_x_59:
[----:B------:R-:W-:-:S04]  /*3350*/  UIADD3 UR7, UPT, UPT, UR5, 0x1, URZ ;  /* 0x0000000105077890 */ /* 0x000fc8000fffe0ff */
[----:B------:R-:W-:-:S04]  /*3360*/  UISETP.NE.AND UP0, UPT, UR7, 0x2, UPT ;  /* 0x000000020700788c */ /* 0x000fc8000bf05270 */
[----:B------:R-:W-:Y:S02]  /*3370*/  USEL UR8, URZ, 0x1, UP0 ;  /* 0x00000001ff087887 */ /* 0x000fe40008000000 */
[----:B------:R-:W-:-:S04]  /*3380*/  USEL UR7, UR7, URZ, UP0 ;  /* 0x000000ff07077287 */ /* 0x000fc80008000000 */
[----:B------:R-:W-:Y:S01]  /*3390*/  ULEA UR7, UR7, UR6, 0x3 ;  /* 0x0000000607077291 */ /* 0x000fe2000f8e18ff */
[----:B-1----:R-:W-:-:S04]  /*33a0*/  LOP3.LUT R3, R12, UR8, RZ, 0x3c, !PT ;  /* 0x000000080c037c12 */ /* 0x002fc8000f8e3cff */
[----:B------:R-:W-:-:S04]  /*33b0*/  SHF.L.U32 R0, R3, 0x1f, RZ ;  /* 0x0000001f03007819 */ /* 0x000fc800000006ff */
[----:B------:R-:W1:Y:S02]  /*33c0*/  SYNCS.PHASECHK.TRANS64 P0, [UR7+0x100], R0 ;  /* 0x00010000ff0075a7 */ /* 0x000e640008001007 */
[----:B-1----:R-:W-:Y:S05]  /*33d0*/  @P0 EXIT ;  /* 0x000000000000094d */ /* 0x002fea0003800000 */
[----:B------:R-:W-:Y:S02]  /*33e0*/  SHF.L.U32 R3, R3, 0x1f, RZ ;  /* 0x0000001f03037819 */ /* 0x000fe400000006ff */
[----:B------:R-:W-:-:S07]  /*33f0*/  MOV R0, UR7 ;  /* 0x0000000700007c02 */ /* 0x000fce0008000f00 */
.L_x_61:
[----:B-1----:R1:W2:Y:S02]  /*3400*/  SYNCS.PHASECHK.TRANS64.TRYWAIT P0, [R0+URZ+0x100], R3 ;  /* 0x00010003000075a7 */ /* 0x0022a400080011ff */
[----:B--2---:R-:W-:Y:S05]  /*3410*/  @!P0 NANOSLEEP.SYNCS 0x989680 ;  /* 0x009896800000895d */ /* 0x004fea0003900000 */
[----:B------:R-:W2:Y:S02]  /*3420*/  @!P0 SYNCS.PHASECHK.TRANS64 P0, [R0+URZ+0x100], R3 ;  /* 0x00010003000085a7 */ /* 0x000ea400080010ff */
[----:B--2---:R-:W-:Y:S05]  /*3430*/  @P0 EXIT ;  /* 0x000000000000094d */ /* 0x004fea0003800000 */
[----:B------:R-:W-:Y:S05]  /*3440*/  BRA `(.L_x_61) ;  /* 0xfffffffc00ec7947 */ /* 0x000fea000383ffff */
.L_x_54:
[----:B------:R-:W-:Y:S05]  /*3450*/  BRA.U UP4, `(.L_x_62) ;  /* 0x0000000d04a07547 */ /* 0x000fea000b800000 */
[----:B------:R-:W1:Y:S01]  /*3460*/  S2UR UR7, SR_CgaCtaId ;  /* 0x00000000000779c3 */ /* 0x000e620000008800 */
[----:B------:R-:W-:Y:S01]  /*3470*/  UMOV UR4, 0x40 ;  /* 0x0000004000047882 */ /* 0x000fe20000000000 */
[----:B------:R-:W-:Y:S01]  /*3480*/  NOP ;  /* 0x0000000000007918 */ /* 0x000fe20000000000 */
[----:B------:R-:W-:Y:S01]  /*3490*/  UMOV UR6, 0x400 ;  /* 0x0000040000067882 */ /* 0x000fe20000000000 */
[----:B-1----:R-:W-:Y:S02]  /*34a0*/  ULEA UR5, UR7, UR4, 0x18 ;  /* 0x0000000407057291 */ /* 0x002fe4000f8ec0ff */
[----:B------:R-:W-:-:S07]  /*34b0*/  ULEA UR6, UR7, UR6, 0x18 ;  /* 0x0000000607067291 */ /* 0x000fce000f8ec0ff */
[----:B------:R-:W1:Y:S02]  /*34c0*/  LDS.U8 R0, [UR5+0x1c] ;  /* 0x00001c05ff007984 */ /* 0x000e640008000000 */
[----:B-1----:R-:W-:-:S13]  /*34d0*/  ISETP.NE.AND P0, PT, R0, RZ, PT ;  /* 0x000000ff0000720c */ /* 0x002fda0003f05270 */
[----:B------:R-:W-:Y:S05]  /*34e0*/  @P0 BRA `(.L_x_63) ;  /* 0x0000000000580947 */ /* 0x000fea0003800000 */
[----:B------:R-:W-:-:S13]  /*34f0*/  ELECT P0, URZ, PT ;  /* 0x0000000000ff782f */ /* 0x000fda0003800000 */
[----:B------:R-:W-:Y:S05]  /*3500*/  @!P0 BRA `(.L_x_64) ;  /* 0x0000000000608947 */ /* 0x000fea0003800000 */
[----:B------:R-:W-:Y:S01]  /*3510*/  UMOV UR4, 0x10 ;  /* 0x0000001000047882 */ /* 0x000fe20000000000 */
[----:B------:R-:W-:Y:S01]  /*3520*/  HFMA2 R0, -RZ, RZ, 0, 5.9604644775390625e-08 ;  /* 0x00000001ff007431 */ /* 0x000fe200000001ff */
[----:B------:R-:W-:-:S03]  /*3530*/  MOV R3, 0xffff ;  /* 0x0000ffff00037802 */ /* 0x000fc60000000f00 */
[----:B------:R-:W-:Y:S04]  /*3540*/  DEPBAR.LE SB1, 0x36 ;  /* 0x00009d800000791a */ /* 0x000fe80000000000 */
[----:B------:R-:W1:Y:S02]  /*3550*/  UTCATOMSWS.FIND_AND_SET.ALIGN UP0, UR4, UR4 ;  /* 0x00000004000475e3 */ /* 0x000e640008000800 */
[----:B-1----:R-:W-:Y:S01]  /*3560*/  MOV R4, UR4 ;  /* 0x0000000400047c02 */ /* 0x002fe20008000f00 */
[----:B------:R-:W-:Y:S06]  /*3570*/  BRA.U UP0, `(.L_x_65) ;  /* 0x0000000100187547 */ /* 0x000fec000b800000 */
.L_x_66:
[----:B------:R-:W-:Y:S05]  /*3580*/  NANOSLEEP 0x64 ;  /* 0x000000640000795d */ /* 0x000fea0003800000 */
[----:B------:R-:W-:-:S05]  /*3590*/  UMOV UR4, 0x10 ;  /* 0x0000001000047882 */ /* 0x000fca0000000000 */
[----:B------:R-:W-:Y:S04]  /*35a0*/  DEPBAR.LE SB1, 0x36 ;  /* 0x00009d800000791a */ /* 0x000fe80000000000 */
[----:B------:R-:W1:Y:S02]  /*35b0*/  UTCATOMSWS.FIND_AND_SET.ALIGN UP0, UR4, UR4 ;  /* 0x00000004000475e3 */ /* 0x000e640008000800 */
[----:B-1----:R-:W-:Y:S01]  /*35c0*/  MOV R4, UR4 ;  /* 0x0000000400047c02 */ /* 0x002fe20008000f00 */
[----:B------:R-:W-:Y:S05]  /*35d0*/  BRA.U !UP0, `(.L_x_66) ;  /* 0xfffffffd08e87547 */ /* 0x000fea000b83ffff */
.L_x_65:
[-C--:B------:R-:W-:Y:S02]  /*35e0*/  SHF.L.U32 R3, R3, R4.reuse, RZ ;  /* 0x0000000403037219 */ /* 0x080fe400000006ff */
[----:B------:R-:W-:Y:S01]  /*35f0*/  SHF.L.U32 R0, R0, R4, RZ ;  /* 0x0000000400007219 */ /* 0x000fe200000006ff */
[----:B------:R-:W-:Y:S02]  /*3600*/  IMAD.SHL.U32 R4, R4, 0x20, RZ ;  /* 0x0000002004047824 */ /* 0x000fe400078e00ff */
[----:B------:R1:W-:Y:S04]  /*3610*/  ATOMS.OR RZ, [UR5+0x14], R3 ;  /* 0x00001403ffff798c */ /* 0x0003e8000b000005 */
[----:B------:R1:W-:Y:S04]  /*3620*/  ATOMS.OR RZ, [UR5+0x18], R0 ;  /* 0x00001800ffff798c */ /* 0x0003e8000b000005 */
[----:B------:R1:W-:Y:S01]  /*3630*/  STS [UR6+0x1a0], R4 ;  /* 0x0001a004ff007988 */ /* 0x0003e20008000806 */
[----:B------:R-:W-:Y:S05]  /*3640*/  BRA `(.L_x_64) ;  /* 0x0000000000107947 */ /* 0x000fea0003800000 */
.L_x_63:
[----:B------:R-:W-:Y:S02]  /*3650*/  MOV R0, 0xffffffff ;  /* 0xffffffff00007802 */ /* 0x000fe40000000f00 */
[----:B------:R-:W-:-:S03]  /*3660*/  MOV R4, 0x3690 ;  /* 0x0000369000047802 */ /* 0x000fc60000000f00 */
[----:B------:R1:W-:Y:S04]  /*3670*/  STS [UR6+0x1a0], R0 ;  /* 0x0001a000ff007988 */ /* 0x0003e80008000806 */
[----:B-1---5:R-:W-:Y:S05]  /*3680*/  CALL.REL.NOINC `($__internal_1_$__cuda_sm10x_tcgen05_guardrail_trap_phase_invalid_during_alloc) ;  /* 0x0000007000d07944 */ /* 0x022fea0003c00000 */
.L_x_64:
[----:B------:R-:W-:Y:S05]  /*3690*/  WARPSYNC.ALL ;  /* 0x0000000000007948 */ /* 0x000fea0003800000 */
[----:B------:R-:W2:Y:S01]  /*36a0*/  S2UR UR4, SR_CgaCtaId ;  /* 0x00000000000479c3 */ /* 0x000ea20000008800 */
[----:B------:R-:W-:Y:S01]  /*36b0*/  UMOV UR17, 0x400 ;  /* 0x0000040000117882 */ /* 0x000fe20000000000 */
[----:B------:R-:W-:-:S06]  /*36c0*/  NOP ;  /* 0x0000000000007918 */ /* 0x000fcc0000000000 */
[----:B------:R-:W-:Y:S06]  /*36d0*/  BAR.ARV 0x6, 0xa0 ;  /* 0x0182800000007b1d */ /* 0x000fec0000002000 */
[----:B------:R-:W3:Y:S01]  /*36e0*/  LDCU UR5, c[0x0][0x38c] ;  /* 0x00007180ff0577ac */ /* 0x000ee20008000800 */
[----:B------:R-:W-:Y:S01]  /*36f0*/  LOP3.LUT R2, R2, 0xffff, RZ, 0xc0, !PT ;  /* 0x0000ffff02027812 */ /* 0x000fe200078ec0ff */
[----:B------:R-:W-:Y:S01]  /*3700*/  IMAD.MOV.U32 R11, RZ, RZ, 0x1 ;  /* 0x00000001ff0b7424 */ /* 0x000fe200078e00ff */
[----:B------:R-:W-:Y:S01]  /*3710*/  CS2R R8, SRZ ;  /* 0x0000000000087805 */ /* 0x000fe2000001ff00 */
[----:B------:R-:W4:Y:S01]  /*3720*/  LDCU UR8, c[0x0][0x38c] ;  /* 0x00007180ff0877ac */ /* 0x000f220008000800 */
[----:B------:R-:W-:Y:S01]  /*3730*/  R2UR UR19, R2 ;  /* 0x00000000021372ca */ /* 0x000fe200000e0000 */
[----:B------:R-:W-:Y:S01]  /*3740*/  IMAD.MOV.U32 R10, RZ, RZ, RZ ;  /* 0x000000ffff0a7224 */ /* 0x000fe200078e00ff */
[----:B------:R-:W-:Y:S01]  /*3750*/  UMOV UR22, URZ ;  /* 0x000000ff00167c82 */ /* 0x000fe20008000000 */
[----:B------:R-:W-:Y:S01]  /*3760*/  UMOV UR14, URZ ;  /* 0x000000ff000e7c82 */ /* 0x000fe20008000000 */
[----:B--2---:R-:W-:Y:S01]  /*3770*/  ULEA UR17, UR4, UR17, 0x18 ;  /* 0x0000001104117291 */ /* 0x004fe2000f8ec0ff */
[----:B------:R-:W-:Y:S01]  /*3780*/  UMOV UR26, 0x0 ;  /* 0x00000000001a7882 */ /* 0x000fe20000000000 */
[----:B------:R-:W-:-:S02]  /*3790*/  UMOV UR27, 0x4400010 ;  /* 0x04400010001b7882 */ /* 0x000fc40000000000 */
[----:B------:R-:W-:Y:S02]  /*37a0*/  UIADD3 UR6, UPT, UPT, UR17, 0x6400, URZ ;  /* 0x0000640011067890 */ /* 0x000fe4000fffe0ff */
[----:B------:R-:W-:Y:S02]  /*37b0*/  UIADD3 UR7, UPT, UPT, UR17, 0x10400, URZ ;  /* 0x0001040011077890 */ /* 0x000fe4000fffe0ff */
[----:B---3--:R-:W-:Y:S01]  /*37c0*/  UIADD3 UR5, UPT, UPT, UR5, 0x3f, URZ ;  /* 0x0000003f05057890 */ /* 0x008fe2000fffe0ff */
[----:B-1----:R-:W1:Y:S01]  /*37d0*/  LDS R0, [UR17+0x1a0] ;  /* 0x0001a011ff007984 */ /* 0x002e620008000800 */
[----:B------:R-:W-:Y:S02]  /*37e0*/  USHF.R.U32.HI UR6, URZ, 0x4, UR6 ;  /* 0x00000004ff067899 */ /* 0x000fe40008011606 */
[----:B------:R-:W-:Y:S02]  /*37f0*/  USHF.R.S32.HI UR4, URZ, 0x1f, UR5 ;  /* 0x0000001fff047899 */ /* 0x000fe40008011405 */
[----:B------:R-:W-:-:S02]  /*3800*/  ULOP3.LUT UR6, UR6, 0x3fff, URZ, 0xc0, !UPT ;  /* 0x00003fff06067892 */ /* 0x000fc4000f8ec0ff */
[----:B------:R-:W-:Y:S02]  /*3810*/  ULEA.HI UR4, UR4, UR5, URZ, 0x6 ;  /* 0x0000000504047291 */ /* 0x000fe4000f8f30ff */
[----:B------:R-:W-:Y:S02]  /*3820*/  USHF.R.U32.HI UR5, URZ, 0x4, UR7 ;  /* 0x00000004ff057899 */ /* 0x000fe40008011607 */
[----:B------:R-:W-:Y:S02]  /*3830*/  USHF.R.S32.HI UR28, URZ, 0x6, UR4 ;  /* 0x00000006ff1c7899 */ /* 0x000fe40008011404 */
[----:B------:R-:W-:Y:S02]  /*3840*/  ULOP3.LUT UR5, UR5, 0x3fff, URZ, 0xc0, !UPT ;  /* 0x00003fff05057892 */ /* 0x000fe4000f8ec0ff */
[----:B------:R-:W-:Y:S02]  /*3850*/  UISETP.LT.AND UP0, UPT, UR28, 0x1, UPT ;  /* 0x000000011c00788c */ /* 0x000fe4000bf01270 */
[----:B------:R-:W-:-:S02]  /*3860*/  ULOP3.LUT UR20, UR6, 0x10000, URZ, 0xfc, !UPT ;  /* 0x0001000006147892 */ /* 0x000fc4000f8efcff */
[----:B------:R-:W-:Y:S02]  /*3870*/  USEL UR29, UR28, 0x1, !UP0 ;  /* 0x000000011c1d7887 */ /* 0x000fe4000c000000 */
[----:B------:R-:W-:Y:S02]  /*3880*/  ULOP3.LUT UR21, UR5, 0x10000, URZ, 0xfc, !UPT ;  /* 0x0001000005157892 */ /* 0x000fe4000f8efcff */
[----:B------:R-:W-:Y:S02]  /*3890*/  UIADD3 UR29, UPT, UPT, -UR29, URZ, URZ ;  /* 0x000000ff1d1d7290 */ /* 0x000fe4000fffe1ff */
[----:B----4-:R-:W-:Y:S01]  /*38a0*/  UISETP.GE.AND UP4, UPT, UR8, 0x1, UPT ;  /* 0x000000010800788c */ /* 0x010fe2000bf86270 */
[----:B------:R-:W-:Y:S01]  /*38b0*/  UMOV UR24, 0x0 ;  /* 0x0000000000187882 */ /* 0x000fe20000000000 */
[----:B------:R-:W-:Y:S01]  /*38c0*/  UMOV UR25, 0x4400010 ;  /* 0x0440001000197882 */ /* 0x000fe20000000000 */
[----:B-1----:R-:W-:-:S15]  /*38d0*/  R2UR UR30, R0 ;  /* 0x00000000001e72ca */ /* 0x002fde00000e0000 */
.L_x_73:
[----:B------:R-:W-:Y:S02]  /*38e0*/  LEA R0, R10, UR17, 0x3 ;  /* 0x000000110a007c11 */ /* 0x000fe4000f8e18ff */
[----:B------:R-:W-:Y:S02]  /*38f0*/  SHF.L.U32 R5, R9, 0x1f, RZ ;  /* 0x0000001f09057819 */ /* 0x000fe400000006ff */
[----:B------:R-:W-:Y:S01]  /*3900*/  PLOP3.LUT P0, PT, PT, PT, UP4, 0x80, 0x8 ;  /* 0x000000000008781c */ /* 0x000fe20003f0f048 */
[----:B------:R-:W-:Y:S01]  /*3910*/  VIADD R3, R0, 0x100 ;  /* 0x0000010000037836 */ /* 0x000fe20000000000 */
[----:B-1----:R-:W1:Y:S02]  /*3920*/  SYNCS.PHASECHK.TRANS64.TRYWAIT P1, [R0+URZ+0xf0], R5 ;  /* 0x0000f005000075a7 */ /* 0x002e6400080211ff */
[----:B-1-3--:R-:W-:Y:S09]  /*3930*/  @!P1 BRA `(.L_x_67) ;  /* 0x0000006800289947 */ /* 0x00aff20003800000 */
.L_x_166:
[----:B------:R-:W-:Y:S01]  /*3940*/  LEA R4, R10, UR17, 0x4 ;  /* 0x000000110a047c11 */ /* 0x000fe2000f8e20ff */
[----:B------:R-:W-:Y:S01]  /*3950*/  @UP4 ULEA UR4, UR14, UR17, 0x3 ;  /* 0x000000110e044291 */ /* 0x000fe2000f8e18ff */
[----:B------:R-:W-:Y:S01]  /*3960*/  PLOP3.LUT P2, PT, PT, PT, PT, 0x80, 0x8 ;  /* 0x000000000008781c */ /* 0x000fe20003f4f070 */
[----:B------:R-:W-:Y:S01]  /*3970*/  ULEA UR23, UR22, UR17, 0x3 ;  /* 0x0000001116177291 */ /* 0x000fe2000f8e18ff */
[----:B------:R-:W-:Y:S02]  /*3980*/  PRMT R3, RZ, 0x654, R3 ;  /* 0x00000654ff037816 */ /* 0x000fe40000000003 */
[----:B-1----:R-:W1:Y:S01]  /*3990*/  LDS.128 R4, [R4+0x180] ;  /* 0x0001800004047984 */ /* 0x002e620000000c00 */
[----:B------:R-:W-:Y:S02]  /*39a0*/  @P0 SHF.L.U32 R2, R8, 0x1f, RZ ;  /* 0x0000001f08020819 */ /* 0x000fe400000006ff */
[----:B------:R-:W-:Y:S01]  /*39b0*/  SHF.L.U32 R0, R11, 0x1f, RZ ;  /* 0x0000001f0b007819 */ /* 0x000fe200000006ff */
[----:B------:R-:W-:Y:S01]  /*39c0*/  @!PT LDS RZ, [RZ] ;  /* 0x00000000fffff984 */ /* 0x000fe20000000800 */
[----:B------:R-:W-:Y:S01]  /*39d0*/  @!PT LDS RZ, [RZ] ;  /* 0x00000000fffff984 */ /* 0x000fe20000000800 */
[----:B------:R-:W-:Y:S01]  /*39e0*/  @!PT LDS RZ, [RZ] ;  /* 0x00000000fffff984 */ /* 0x000fe20000000800 */
[----:B------:R-:W-:Y:S01]  /*39f0*/  @!PT LDS RZ, [RZ] ;  /* 0x00000000fffff984 */ /* 0x000fe20000000800 */
[----:B------:R2:W-:Y:S06]  /*3a00*/  MEMBAR.ALL.CTA ;  /* 0x0000000000007992 */ /* 0x0005ec0000008000 */
[----:B--2---:R-:W2:Y:S02]  /*3a10*/  FENCE.VIEW.ASYNC.S ;  /* 0x00000000000073c6 */ /* 0x004ea40000000000 */
[----:B--2---:R2:W-:Y:S01]  /*3a20*/  SYNCS.ARRIVE.TRANS64.RED.A1T0 RZ, [R3+URZ], RZ ;  /* 0x000000ff03ff79a7 */ /* 0x0045e200081004ff */
[----:B------:R2:W3:Y:S01]  /*3a30*/  @P0 SYNCS.PHASECHK.TRANS64.TRYWAIT P2, [UR4], R2 ;  /* 0x00000002ff0005a7 */ /* 0x0004e20008041104 */
[----:B------:R-:W-:Y:S01]  /*3a40*/  ULEA.HI UR4, UR22, UR22, URZ, 0x1 ;  /* 0x0000001616047291 */ /* 0x000fe2000f8f08ff */
[----:B-1----:R-:W-:-:S03]  /*3a50*/  LOP3.LUT P1, RZ, R6, 0x1, RZ, 0xc0, !PT ;  /* 0x0000000106ff7812 */ /* 0x002fc6000782c0ff */
[----:B------:R-:W-:Y:S02]  /*3a60*/  USHF.L.U32 UR18, UR4, 0x7, URZ ;  /* 0x0000000704127899 */ /* 0x000fe400080006ff */
[----:B------:R-:W-:Y:S02]  /*3a70*/  ULOP3.LUT UR4, UR4, 0xffe, URZ, 0xc0, !UPT ;  /* 0x00000ffe04047892 */ /* 0x000fe4000f8ec0ff */
[----:B------:R-:W-:Y:S02]  /*3a80*/  ULOP3.LUT UR18, UR18, 0xffffff00, URZ, 0xc0, !UPT ;  /* 0xffffff0012127892 */ /* 0x000fe4000f8ec0ff */
[----:B------:R-:W-:Y:S02]  /*3a90*/  UIADD3 UR4, UPT, UPT, -UR4, UR22, URZ ;  /* 0x0000001604047290 */ /* 0x000fe4000fffe1ff */
[----:B------:R-:W-:Y:S01]  /*3aa0*/  UIADD3 UR18, UPT, UPT, UR30, UR18, URZ ;  /* 0x000000121e127290 */ /* 0x000fe2000fffe0ff */
[----:B------:R-:W1:Y:S03]  /*3ab0*/  SYNCS.PHASECHK.TRANS64.TRYWAIT P0, [UR23+0x130], R0 ;  /* 0x00013000ff0075a7 */ /* 0x000e660008001117 */
[----:B------:R-:W-:Y:S01]  /*3ac0*/  ULEA UR18, UR4, UR18, 0x14 ;  /* 0x0000001204127291 */ /* 0x000fe2000f8ea0ff */
[----:B-123--:R-:W-:Y:S11]  /*3ad0*/  @!P0 BRA `(.L_x_68) ;  /* 0x0000006400d48947 */ /* 0x00eff60003800000 */
.L_x_168:
[----:B------:R-:W-:Y:S01]  /*3ae0*/  IADD3 R10, PT, PT, R10, 0x1, RZ ;  /* 0x000000010a0a7810 */ /* 0x000fe20007ffe0ff */
[----:B------:R-:W-:Y:S06]  /*3af0*/  BRA.U !UP4, `(.L_x_69) ;  /* 0x000000010c987547 */ /* 0x000fec000b800000 */
[----:B------:R-:W-:Y:S01]  /*3b00*/  UPLOP3.LUT UP2, UPT, UPT, UPT, UPT, 0x40, 0x4 ;  /* 0x000000000004789c */ /* 0x000fe20003f4e870 */
[----:B------:R-:W-:Y:S01]  /*3b10*/  UMOV UR16, UR29 ;  /* 0x0000001d00107c82 */ /* 0x000fe20008000000 */
[----:B------:R-:W-:Y:S01]  /*3b20*/  UMOV UR15, UR28 ;  /* 0x0000001c000f7c82 */ /* 0x000fe20008000000 */
[----:B------:R-:W-:-:S08]  /*3b30*/  UMOV UR6, UR14 ;  /* 0x0000000e00067c82 */ /* 0x000fd00008000000 */
.L_x_72:
[----:B------:R-:W-:Y:S02]  /*3b40*/  UIADD3 UR16, UPT, UPT, UR16, 0x1, URZ ;  /* 0x0000000110107890 */ /* 0x000fe4000fffe0ff */
[----:B--2---:R-:W-:Y:S02]  /*3b50*/  ULEA UR5, UR6, UR17, 0x3 ;  /* 0x0000001106057291 */ /* 0x004fe4000f8e18ff */
[----:B------:R-:W-:Y:S01]  /*3b60*/  UISETP.NE.AND UP3, UPT, UR16, URZ, UPT ;  /* 0x000000ff1000728c */ /* 0x000fe2000bf65270 */
[----:B---3--:R-:W-:Y:S10]  /*3b70*/  @P2 BRA `(.L_x_70) ;  /* 0x00000000000c2947 */ /* 0x008ff40003800000 */
[----:B-1----:R-:W-:Y:S04]  /*3b80*/  SHF.L.U32 R3, R8, 0x1f, RZ ;  /* 0x0000001f08037819 */ /* 0x002fe800000006ff */
[----:B------:R-:W1:Y:S02]  /*3b90*/  SYNCS.PHASECHK.TRANS64.TRYWAIT P0, [UR5], R3 ;  /* 0x00000003ff0075a7 */ /* 0x000e640008001105 */
[----:B-1----:R-:W-:Y:S05]  /*3ba0*/  @!P0 BRA `(.L_x_71) ;  /* 0x0000006400b88947 */ /* 0x002fea0003800000 */
.L_x_70:
[----:B------:R-:W-:Y:S01]  /*3bb0*/  UISETP.NE.AND UP0, UPT, UR15, 0x1, UPT ;  /* 0x000000010f00788c */ /* 0x000fe2000bf05270 */
[----:B------:R-:W-:Y:S01]  /*3bc0*/  PLOP3.LUT P2, PT, PT, PT, PT, 0x80, 0x8 ;  /* 0x000000000008781c */ /* 0x000fe20003f4f070 */
[----:B------:R-:W-:Y:S02]  /*3bd0*/  UIADD3 UR4, UPT, UPT, UR6, 0x1, URZ ;  /* 0x0000000106047890 */ /* 0x000fe4000fffe0ff */
[----:B------:R-:W-:Y:S02]  /*3be0*/  ULEA UR12, UR6, UR21, 0xa ;  /* 0x00000015060c7291 */ /* 0x000fe4000f8e50ff */
[----:B------:R-:W-:Y:S01]  /*3bf0*/  UISETP.NE.AND UP1, UPT, UR4, 0xa, UPT ;  /* 0x0000000a0400788c */ /* 0x000fe2000bf25270 */
[----:B------:R-:W-:Y:S01]  /*3c00*/  PLOP3.LUT P0, PT, PT, PT, UP0, 0x80, 0x8 ;  /* 0x000000000008781c */ /* 0x000fe20003f0f008 */
[----:B------:R-:W-:Y:S02]  /*3c10*/  UIADD3 UR10, UPT, UPT, UR12, 0x2, URZ ;  /* 0x000000020c0a7890 */ /* 0x000fe4000fffe0ff */
[----:B------:R-:W-:Y:S02]  /*3c20*/  USEL UR7, URZ, 0x1, UP1 ;  /* 0x00000001ff077887 */ /* 0x000fe40008800000 */
[----:B------:R-:W-:Y:S02]  /*3c30*/  USEL UR14, UR4, URZ, UP1 ;  /* 0x000000ff040e7287 */ /* 0x000fe40008800000 */
[----:B------:R-:W-:Y:S02]  /*3c40*/  UIADD3 UR15, UPT, UPT, UR15, -0x1, URZ ;  /* 0xffffffff0f0f7890 */ /* 0x000fe4000fffe0ff */
[----:B------:R-:W-:Y:S01]  /*3c50*/  @UP0 ULEA UR4, UR14, UR17, 0x3 ;  /* 0x000000110e040291 */ /* 0x000fe2000f8e18ff */
[----:B------:R-:W-:Y:S01]  /*3c60*/  LOP3.LUT R8, R8, UR7, RZ, 0x3c, !PT ;  /* 0x0000000708087c12 */ /* 0x000fe2000f8e3cff */
[----:B------:R-:W-:Y:S01]  /*3c70*/  UIADD3 UR7, UPT, UPT, UR5, 0x50, URZ ;  /* 0x0000005005077890 */ /* 0x000fe2000fffe0ff */
[----:B------:R-:W-:Y:S02]  /*3c80*/  UMOV UR13, 0x80004020 ;  /* 0x80004020000d7882 */ /* 0x000fe40000000000 */
[----:B-1----:R-:W-:Y:S01]  /*3c90*/  @P0 SHF.L.U32 R0, R8, 0x1f, RZ ;  /* 0x0000001f08000819 */ /* 0x002fe200000006ff */
[----:B------:R-:W-:Y:S01]  /*3ca0*/  UMOV UR5, 0x80004020 ;  /* 0x8000402000057882 */ /* 0x000fe20000000000 */
[----:B------:R-:W-:Y:S01]  /*3cb0*/  UMOV UR11, 0x80004020 ;  /* 0x80004020000b7882 */ /* 0x000fe20000000000 */
[----:B------:R-:W-:Y:S01]  /*3cc0*/  UMOV UR9, 0x80004020 ;  /* 0x8000402000097882 */ /* 0x000fe20000000000 */
[----:B------:R2:W3:Y:S01]  /*3cd0*/  @P0 SYNCS.PHASECHK.TRANS64.TRYWAIT P2, [UR4], R0 ;  /* 0x00000000ff0005a7 */ /* 0x0004e20008041104 */
[----:B------:R-:W-:Y:S03]  /*3ce0*/  ULEA UR4, UR6, UR20, 0x8 ;  /* 0x0000001406047291 */ /* 0x000fe6000f8e40ff */
[----:B------:R-:W-:Y:S01]  /*3cf0*/  UMOV UR6, UR14 ;  /* 0x0000000e00067c82 */ /* 0x000fe20008000000 */
[----:B------:R-:W-:Y:S05]  /*3d00*/  UIADD3 UR8, UPT, UPT, UR4, 0x2, URZ ;  /* 0x0000000204087890 */ /* 0x000fea000fffe0ff */
[----:B------:R2:W-:Y:S01]  /*3d10*/  UTCQMMA gdesc[UR4], gdesc[UR12], tmem[UR18], tmem[UR26], idesc[UR27], UP2 ;  /* 0x00ff1a0c040075ea */ /* 0x0005e20009000312 */
[----:B------:R-:W-:Y:S03]  /*3d20*/  UPLOP3.LUT UP2, UPT, UPT, UPT, UPT, 0x80, 0x8 ;  /* 0x000000000008789c */ /* 0x000fe60003f4f070 */
[----:B------:R2:W-:Y:S01]  /*3d30*/  UTCQMMA gdesc[UR8], gdesc[UR10], tmem[UR18], tmem[UR24], idesc[UR25], UPT ;  /* 0x00ff180a080075ea */ /* 0x0005e2000b800312 */
[----:B------:R2:W-:Y:S01]  /*3d40*/  UTCBAR.MULTICAST [UR7], URZ, UR19 ;  /* 0x000000ff070073e9 */ /* 0x0005e20008000813 */
[----:B------:R-:W-:Y:S06]  /*3d50*/  BRA.U UP3, `(.L_x_72) ;  /* 0xfffffffd03787547 */ /* 0x000fec000b83ffff */
.L_x_69:
[----:B--2---:R-:W-:Y:S01]  /*3d60*/  UIADD3 UR4, UPT, UPT, UR22, 0x1, URZ ;  /* 0x0000000116047890 */ /* 0x004fe2000fffe0ff */
[C---:B------:R-:W-:Y:S01]  /*3d70*/  ISETP.NE.AND P0, PT, R10.reuse, 0x2, PT ;  /* 0x000000020a00780c */ /* 0x040fe20003f05270 */
[----:B------:R-:W-:Y:S02]  /*3d80*/  UIADD3 UR5, UPT, UPT, UR23, 0x110, URZ ;  /* 0x0000011017057890 */ /* 0x000fe4000fffe0ff */
[----:B------:R-:W-:Y:S01]  /*3d90*/  UISETP.NE.AND UP0, UPT, UR4, 0x4, UPT ;  /* 0x000000040400788c */ /* 0x000fe2000bf05270 */
[----:B-1----:R-:W-:Y:S02]  /*3da0*/  SEL R0, RZ, 0x1, P0 ;  /* 0x00000001ff007807 */ /* 0x002fe40000000000 */
[----:B------:R-:W-:Y:S01]  /*3db0*/  SEL R10, R10, RZ, P0 ;  /* 0x000000ff0a0a7207 */ /* 0x000fe20000000000 */
[----:B------:R-:W-:Y:S01]  /*3dc0*/  USEL UR6, URZ, 0x1, UP0 ;  /* 0x00000001ff067887 */ /* 0x000fe20008000000 */
[----:B------:R-:W-:Y:S01]  /*3dd0*/  LOP3.LUT R9, R9, R0, RZ, 0x3c, !PT ;  /* 0x0000000009097212 */ /* 0x000fe200078e3cff */
[----:B------:R-:W-:Y:S01]  /*3de0*/  USEL UR22, UR4, URZ, UP0 ;  /* 0x000000ff04167287 */ /* 0x000fe20008000000 */
[----:B------:R1:W-:Y:S03]  /*3df0*/  UTCBAR [UR5], URZ ;  /* 0x000000ff050073e9 */ /* 0x0003e600080000ff */
[----:B------:R-:W-:Y:S01]  /*3e00*/  LOP3.LUT R11, R11, UR6, RZ, 0x3c, !PT ;  /* 0x000000060b0b7c12 */ /* 0x000fe2000f8e3cff */
[----:B------:R-:W-:Y:S07]  /*3e10*/  @P1 BRA `(.L_x_73) ;  /* 0xfffffff800b01947 */ /* 0x000fee000383ffff */
[----:B------:R-:W2:Y:S01]  /*3e20*/  S2UR UR8, SR_CgaCtaId ;  /* 0x00000000000879c3 */ /* 0x000ea20000008800 */
[----:B------:R-:W-:Y:S01]  /*3e30*/  ELECT P0, URZ, PT ;  /* 0x0000000000ff782f */ /* 0x000fe20003800000 */
[----:B------:R-:W-:Y:S01]  /*3e40*/  IMAD.MOV.U32 R0, RZ, RZ, 0x1 ;  /* 0x00000001ff007424 */ /* 0x000fe200078e00ff */
[----:B------:R-:W-:Y:S01]  /*3e50*/  UIADD3 UR17, UPT, UPT, UR17, 0x130, URZ ;  /* 0x0000013011117890 */ /* 0x000fe2000fffe0ff */
[----:B------:R-:W-:Y:S01]  /*3e60*/  SHF.L.U32 R3, R11, 0x1f, RZ ;  /* 0x0000001f0b037819 */ /* 0x000fe200000006ff */
[----:B------:R-:W-:-:S03]  /*3e70*/  UMOV UR4, 0x40 ;  /* 0x0000004000047882 */ /* 0x000fc60000000000 */
[----:B------:R-:W-:Y:S01]  /*3e80*/  UVIRTCOUNT.DEALLOC.SMPOOL 0x80 ;  /* 0x000000800000784c */ /* 0x000fe20000000000 */
[----:B--2---:R-:W-:Y:S02]  /*3e90*/  ULEA UR8, UR8, UR4, 0x18 ;  /* 0x0000000408087291 */ /* 0x004fe4000f8ec0ff */
[----:B------:R-:W-:-:S07]  /*3ea0*/  ULEA UR4, UR22, UR17, 0x3 ;  /* 0x0000001116047291 */ /* 0x000fce000f8e18ff */
[----:B------:R2:W-:Y:S02]  /*3eb0*/  @P0 STS.U8 [UR8+0x1c], R0 ;  /* 0x00001c00ff000988 */ /* 0x0005e40008000008 */
[----:B------:R-:W4:Y:S02]  /*3ec0*/  SYNCS.PHASECHK.TRANS64.TRYWAIT P0, [UR4], R3 ;  /* 0x00000003ff0075a7 */ /* 0x000f240008001104 */
[----:B--2-4-:R-:W-:Y:S05]  /*3ed0*/  @!P0 BRA `(.L_x_74) ;  /* 0x0000006400048947 */ /* 0x014fea0003800000 */
.L_x_171:
[----:B------:R-:W-:-:S04]  /*3ee0*/  UIADD3 UR4, UPT, UPT, UR22, 0x1, URZ ;  /* 0x0000000116047890 */ /* 0x000fc8000fffe0ff */
[----:B------:R-:W-:-:S04]  /*3ef0*/  UISETP.NE.AND UP0, UPT, UR4, 0x4, UPT ;  /* 0x000000040400788c */ /* 0x000fc8000bf05270 */
[----:B------:R-:W-:Y:S02]  /*3f00*/  USEL UR6, URZ, 0x1, UP0 ;  /* 0x00000001ff067887 */ /* 0x000fe40008000000 */
[----:B------:R-:W-:-:S04]  /*3f10*/  USEL UR4, UR4, URZ, UP0 ;  /* 0x000000ff04047287 */ /* 0x000fc80008000000 */
[----:B-1----:R-:W-:Y:S01]  /*3f20*/  ULEA UR5, UR4, UR17, 0x3 ;  /* 0x0000001104057291 */ /* 0x002fe2000f8e18ff */
[----:B------:R-:W-:-:S04]  /*3f30*/  LOP3.LUT R2, R11, UR6, RZ, 0x3c, !PT ;  /* 0x000000060b027c12 */ /* 0x000fc8000f8e3cff */
[----:B--2---:R-:W-:-:S04]  /*3f40*/  SHF.L.U32 R3, R2, 0x1f, RZ ;  /* 0x0000001f02037819 */ /* 0x004fc800000006ff */
[----:B------:R-:W1:Y:S02]  /*3f50*/  SYNCS.PHASECHK.TRANS64.TRYWAIT P0, [UR5], R3 ;  /* 0x00000003ff0075a7 */ /* 0x000e640008001105 */
[----:B-1----:R-:W-:Y:S05]  /*3f60*/  @!P0 BRA `(.L_x_75) ;  /* 0x0000006000f88947 */ /* 0x002fea0003800000 */
.L_x_173:
        /* <DEDUP_REMOVED lines=9> */
.L_x_175:
[----:B------:R-:W-:-:S04]  /*4000*/  UIADD3 UR4, UPT, UPT, UR4, 0x1, URZ ;  /* 0x0000000104047890 */ /* 0x000fc8000fffe0ff */
[----:B------:R-:W-:-:S04]  /*4010*/  UISETP.NE.AND UP0, UPT, UR4, 0x4, UPT ;  /* 0x000000040400788c */ /* 0x000fc8000bf05270 */
[----:B------:R-:W-:Y:S02]  /*4020*/  USEL UR5, URZ, 0x1, UP0 ;  /* 0x00000001ff057887 */ /* 0x000fe40008000000 */
[----:B------:R-:W-:-:S04]  /*4030*/  USEL UR4, UR4, URZ, UP0 ;  /* 0x000000ff04047287 */ /* 0x000fc80008000000 */
[----:B------:R-:W-:Y:S01]  /*4040*/  ULEA UR4, UR4, UR17, 0x3 ;  /* 0x0000001104047291 */ /* 0x000fe2000f8e18ff */
[----:B-1----:R-:W-:-:S04]  /*4050*/  LOP3.LUT R3, R2, UR5, RZ, 0x3c, !PT ;  /* 0x0000000502037c12 */ /* 0x002fc8000f8e3cff */
[----:B------:R-:W-:-:S04]  /*4060*/  SHF.L.U32 R3, R3, 0x1f, RZ ;  /* 0x0000001f03037819 */ /* 0x000fc800000006ff */
[----:B------:R-:W1:Y:S02]  /*4070*/  SYNCS.PHASECHK.TRANS64.TRYWAIT P0, [UR4], R3 ;  /* 0x00000003ff0075a7 */ /* 0x000e640008001104 */
[----:B-1----:R-:W-:Y:S05]  /*4080*/  @!P0 BRA `(.L_x_77) ;  /* 0x0000006000e08947 */ /* 0x002fea0003800000 */
.L_x_177:
[----:B------:R-:W-:Y:S01]  /*4090*/  NOP ;  /* 0x0000000000007918 */ /* 0x000fe20000000000 */
[----:B-1----:R-:W1:Y:S01]  /*40a0*/  LDS R0, [UR8+0x14] ;  /* 0x00001408ff007984 */ /* 0x002e620008000800 */
[----:B------:R-:W-:Y:S01]  /*40b0*/  ULOP3.LUT UR4, UR30, 0xffff, URZ, 0xc0, !UPT ;  /* 0x0000ffff1e047892 */ /* 0x000fe2000f8ec0ff */
[----:B------:R-:W-:Y:S01]  /*40c0*/  UMOV UR5, 0xffff ;  /* 0x0000ffff00057882 */ /* 0x000fe20000000000 */
[----:B------:R-:W-:Y:S02]  /*40d0*/  UMOV UR6, 0x1 ;  /* 0x0000000100067882 */ /* 0x000fe40000000000 */
[----:B------:R-:W-:-:S04]  /*40e0*/  USHF.R.U32.HI UR4, URZ, 0x5, UR4 ;  /* 0x00000005ff047899 */ /* 0x000fc80008011604 */
[----:B------:R-:W-:Y:S02]  /*40f0*/  USHF.L.U32 UR5, UR5, UR4, URZ ;  /* 0x0000000405057299 */ /* 0x000fe400080006ff */
[----:B------:R-:W-:-:S04]  /*4100*/  USHF.L.U32 UR4, UR6, UR4, URZ ;  /* 0x0000000406047299 */ /* 0x000fc800080006ff */
[----:B-1----:R-:W-:-:S04]  /*4110*/  LOP3.LUT R0, R0, UR5, RZ, 0xc0, !PT ;  /* 0x0000000500007c12 */ /* 0x002fc8000f8ec0ff */
[----:B------:R-:W-:-:S13]  /*4120*/  ISETP.NE.AND P0, PT, R0, UR5, PT ;  /* 0x0000000500007c0c */ /* 0x000fda000bf05270 */
[----:B------:R-:W-:Y:S05]  /*4130*/  @P0 BRA `(.L_x_78) ;  /* 0x0000000000580947 */ /* 0x000fea0003800000 */
[----:B------:R-:W1:Y:S02]  /*4140*/  LDS R0, [UR8+0x18] ;  /* 0x00001808ff007984 */ /* 0x000e640008000800 */
[----:B-1----:R-:W-:-:S04]  /*4150*/  LOP3.LUT R0, R0, UR4, RZ, 0xc0, !PT ;  /* 0x0000000400007c12 */ /* 0x002fc8000f8ec0ff */
[----:B------:R-:W-:-:S13]  /*4160*/  ISETP.NE.AND P0, PT, R0, UR4, PT ;  /* 0x0000000400007c0c */ /* 0x000fda000bf05270 */
[----:B------:R-:W-:Y:S05]  /*4170*/  @P0 BRA `(.L_x_79) ;  /* 0x00000000003c0947 */ /* 0x000fea0003800000 */
[----:B------:R-:W1:Y:S01]  /*4180*/  S2R R2, SR_LANEID ;  /* 0x0000000000027919 */ /* 0x000e620000000000 */
[----:B------:R-:W-:Y:S01]  /*4190*/  ULOP3.LUT UR5, URZ, UR5, URZ, 0x33, !UPT ;  /* 0x00000005ff057292 */ /* 0x000fe2000f8e33ff */
[----:B------:R-:W-:Y:S01]  /*41a0*/  LOP3.LUT R4, RZ, UR4, RZ, 0x33, !PT ;  /* 0x00000004ff047c12 */ /* 0x000fe2000f8e33ff */
[----:B------:R-:W-:Y:S02]  /*41b0*/  VOTEU.ANY UR4, UPT, PT ;  /* 0x0000000000047886 */ /* 0x000fe400038e0100 */
[----:B------:R-:W-:Y:S01]  /*41c0*/  UFLO.U32 UR4, UR4 ;  /* 0x00000004000472bd */ /* 0x000fe200080e0000 */
[----:B------:R-:W2:Y:S01]  /*41d0*/  REDUX UR6, R4 ;  /* 0x00000000040673c4 */ /* 0x000ea20000000000 */
[----:B------:R-:W-:-:S06]  /*41e0*/  IMAD.U32 R0, RZ, RZ, UR5 ;  /* 0x00000005ff007e24 */ /* 0x000fcc000f8e00ff */
[----:B------:R4:W-:Y:S01]  /*41f0*/  UTCATOMSWS.AND URZ, UR5 ;  /* 0x0000000500ff79e3 */ /* 0x0009e20008000000 */
[----:B------:R-:W3:Y:S01]  /*4200*/  REDUX UR7, R0 ;  /* 0x00000000000773c4 */ /* 0x000ee20000000000 */
[----:B-1----:R-:W-:Y:S01]  /*4210*/  ISETP.EQ.U32.AND P0, PT, R2, UR4, PT ;  /* 0x0000000402007c0c */ /* 0x002fe2000bf02070 */
[----:B--2---:R-:W-:Y:S01]  /*4220*/  IMAD.U32 R2, RZ, RZ, UR6 ;  /* 0x00000006ff027e24 */ /* 0x004fe2000f8e00ff */
[----:B---3--:R-:W-:-:S11]  /*4230*/  MOV R3, UR7 ;  /* 0x0000000700037c02 */ /* 0x008fd60008000f00 */
[----:B------:R4:W-:Y:S04]  /*4240*/  @P0 ATOMS.AND RZ, [UR8+0x14], R3 ;  /* 0x00001403ffff098c */ /* 0x0009e8000a800008 */
[----:B------:R4:W-:Y:S01]  /*4250*/  @P0 ATOMS.AND RZ, [UR8+0x18], R2 ;  /* 0x00001802ffff098c */ /* 0x0009e2000a800008 */
[----:B------:R-:W-:Y:S05]  /*4260*/  BRA `(.L_x_80) ;  /* 0x0000000000147947 */ /* 0x000fea0003800000 */
.L_x_79:
[----:B------:R-:W-:Y:S02]  /*4270*/  MOV R2, 0x4290 ;  /* 0x0000429000027802 */ /* 0x000fe40000000f00 */
[----:B---3-5:R-:W-:Y:S05]  /*4280*/  CALL.REL.NOINC `($__internal_0_$__cuda_sm10x_tcgen05_guardrail_trap_col_being_dealloced_not_returned_by_alloc) ;  /* 0x0000006400c47944 */ /* 0x028fea0003c00000 */
[----:B------:R-:W-:Y:S05]  /*4290*/  BRA `(.L_x_80) ;  /* 0x0000000000087947 */ /* 0x000fea0003800000 */
.L_x_78:
[----:B------:R-:W-:Y:S02]  /*42a0*/  MOV R2, 0x42c0 ;  /* 0x000042c000027802 */ /* 0x000fe40000000f00 */
[----:B---3-5:R-:W-:Y:S05]  /*42b0*/  CALL.REL.NOINC `($__internal_2_$__cuda_sm10x_tcgen05_guardrail_trap_unallocated_columns_being_dealloced) ;  /* 0x0000006400d07944 */ /* 0x028fea0003c00000 */
.L_x_80:
[----:B------:R-:W-:Y:S01]  /*42c0*/  NOP ;  /* 0x0000000000007918 */ /* 0x000fe20000000000 */
[----:B----4-:R-:W-:Y:S05]  /*42d0*/  EXIT ;  /* 0x000000000000794d */ /* 0x010fea0003800000 */
.L_x_62:
[----:B------:R-:W-:-:S09]  /*42e0*/  UISETP.NE.OR UP0, UPT, UR17, 0x3, !UP3 ;  /* 0x000000031100788c */ /* 0x000fd2000df05670 */
[----:B------:R-:W-:Y:S05]  /*42f0*/  BRA.U UP0, `(.L_x_81) ;  /* 0x0000001100587547 */ /* 0x000fea000b800000 */
[----:B------:R-:W1:Y:S01]  /*4300*/  S2UR UR10, SR_CgaCtaId ;  /* 0x00000000000a79c3 */ /* 0x000e620000008800 */
[----:B------:R-:W2:Y:S01]  /*4310*/  LDCU UR31, c[0x0][0x370] ;  /* 0x00006e00ff1f77ac */ /* 0x000ea20008000800 */
[----:B------:R-:W-:Y:S02]  /*4320*/  HFMA2 R13, -RZ, RZ, 0, 0 ;  /* 0x00000000ff0d7431 */ /* 0x000fe400000001ff */
[----:B------:R-:W-:Y:S01]  /*4330*/  IMAD.MOV.U32 R15, RZ, RZ, 0x1 ;  /* 0x00000001ff0f7424 */ /* 0x000fe200078e00ff */
[----:B------:R-:W-:Y:S01]  /*4340*/  MOV R7, 0x1000 ;  /* 0x0000100000077802 */ /* 0x000fe20000000f00 */
[----:B------:R-:W2:Y:S01]  /*4350*/  LDCU.128 UR44, c[0x0][0xb10] ;  /* 0x00016200ff2c77ac */ /* 0x000ea20008000c00 */
[----:B------:R-:W-:Y:S01]  /*4360*/  IMAD.MOV.U32 R14, RZ, RZ, RZ ;  /* 0x000000ffff0e7224 */ /* 0x000fe200078e00ff */
[----:B------:R-:W3:Y:S01]  /*4370*/  LDC.64 R16, c[0x0][0x348] ;  /* 0x0000d200ff107b82 */ /* 0x000ee20000000a00 */
[----:B------:R-:W4:Y:S01]  /*4380*/  LDCU UR30, c[0x0][0x374] ;  /* 0x00006e80ff1e77ac */ /* 0x000f220008000800 */
[----:B------:R-:W1:Y:S06]  /*4390*/  LDCU UR15, c[0x0][0xb0c] ;  /* 0x00016180ff0f77ac */ /* 0x000e6c0008000800 */
[----:B------:R-:W3:Y:S01]  /*43a0*/  LDC.64 R2, c[0x0][0x888] ;  /* 0x00022200ff027b82 */ /* 0x000ee20000000a00 */
[----:B------:R-:W3:Y:S01]  /*43b0*/  LDCU UR49, c[0x0][0xb20] ;  /* 0x00016400ff3177ac */ /* 0x000ee20008000800 */
[----:B------:R-:W3:Y:S06]  /*43c0*/  LDCU UR4, c[0x0][0xb30] ;  /* 0x00016600ff0477ac */ /* 0x000eec0008000800 */
[----:B------:R-:W3:Y:S01]  /*43d0*/  LDC.64 R4, c[0x0][0x890] ;  /* 0x00022400ff047b82 */ /* 0x000ee20000000a00 */
[----:B------:R-:W-:Y:S01]  /*43e0*/  UMOV UR21, 0x400 ;  /* 0x0000040000157882 */ /* 0x000fe20000000000 */
[----:B--2---:R-:W-:-:S02]  /*43f0*/  UIMAD.WIDE.U32 UR6, UR31, UR44, URZ ;  /* 0x0000002c1f0672a5 */ /* 0x004fc4000f8e00ff */
[----:B----4-:R-:W-:Y:S02]  /*4400*/  UIMAD.WIDE.U32 UR8, UR30, UR47, URZ ;  /* 0x0000002f1e0872a5 */ /* 0x010fe4000f8e00ff */
[----:B-1----:R-:W-:Y:S02]  /*4410*/  ULEA UR21, UR10, UR21, 0x18 ;  /* 0x000000150a157291 */ /* 0x002fe4000f8ec0ff */
[----:B------:R-:W-:Y:S02]  /*4420*/  UPLOP3.LUT UP3, UPT, UPT, UPT, UPT, 0x40, 0x4 ;  /* 0x000000000004789c */ /* 0x000fe40003f6e870 */
[----:B------:R-:W-:Y:S02]  /*4430*/  UIADD3 UR37, UPT, UPT, UR21, 0xb8, URZ ;  /* 0x000000b815257890 */ /* 0x000fe4000fffe0ff */
[----:B------:R-:W-:Y:S02]  /*4440*/  UIADD3 UR33, UPT, UPT, UR21, 0xa0, URZ ;  /* 0x000000a015217890 */ /* 0x000fe4000fffe0ff */
[----:B------:R-:W-:-:S02]  /*4450*/  UIADD3 UR25, UPT, UPT, UR21, 0xa8, URZ ;  /* 0x000000a815197890 */ /* 0x000fc4000fffe0ff */
[----:B------:R-:W-:Y:S01]  /*4460*/  UIADD3 UR17, UPT, UPT, UR21, 0xb0, URZ ;  /* 0x000000b015117890 */ /* 0x000fe2000fffe0ff */
[----:B------:R-:W-:Y:S01]  /*4470*/  UMOV UR6, UR7 ;  /* 0x0000000700067c82 */ /* 0x000fe20008000000 */
[----:B------:R-:W-:Y:S01]  /*4480*/  UMOV UR41, UR9 ;  /* 0x0000000900297c82 */ /* 0x000fe20008000000 */
[----:B------:R-:W-:Y:S02]  /*4490*/  UISETP.GE.AND UP0, UPT, UR42, 0x1, UPT ;  /* 0x000000012a00788c */ /* 0x000fe4000bf06270 */
[----:B------:R-:W-:Y:S01]  /*44a0*/  UISETP.NE.AND UP4, UPT, UR42, 0x1, UPT ;  /* 0x000000012a00788c */ /* 0x000fe2000bf85270 */
[----:B------:R-:W1:Y:S01]  /*44b0*/  LDCU.64 UR22, c[0x0][0xb28] ;  /* 0x00016500ff1677ac */ /* 0x000e620008000a00 */
[----:B------:R-:W-:Y:S02]  /*44c0*/  UISETP.NE.AND UP6, UPT, UR15, 0x1, UPT ;  /* 0x000000010f00788c */ /* 0x000fe4000bfc5270 */
[----:B------:R-:W-:Y:S02]  /*44d0*/  UISETP.NE.AND UP5, UPT, UR46, 0x1, UPT ;  /* 0x000000012e00788c */ /* 0x000fe4000bfa5270 */
[----:B------:R-:W-:-:S02]  /*44e0*/  UPRMT UR37, UR10, 0x654, UR37 ;  /* 0x000006540a257896 */ /* 0x000fc40008000025 */
[----:B------:R-:W-:Y:S02]  /*44f0*/  USHF.R.U32.HI UR43, URZ, UR45, UR6 ;  /* 0x0000002dff2b7299 */ /* 0x000fe40008011606 */
[----:B------:R-:W-:Y:S02]  /*4500*/  UPRMT UR40, UR10, 0x654, UR33 ;  /* 0x000006540a287896 */ /* 0x000fe40008000021 */
[----:B------:R-:W-:Y:S02]  /*4510*/  UPRMT UR39, UR10, 0x654, UR25 ;  /* 0x000006540a277896 */ /* 0x000fe40008000019 */
[----:B------:R-:W-:Y:S02]  /*4520*/  UPRMT UR38, UR10, 0x654, UR17 ;  /* 0x000006540a267896 */ /* 0x000fe40008000011 */
[----:B---3--:R-:W-:Y:S02]  /*4530*/  USHF.R.U32.HI UR41, URZ, UR49, UR41 ;  /* 0x00000031ff297299 */ /* 0x008fe40008011629 */
[----:B------:R-:W-:-:S11]  /*4540*/  UISETP.NE.AND UP2, UPT, UR4, 0x1, UPT ;  /* 0x000000010400788c */ /* 0x000fd6000bf45270 */
.L_x_92:
[C---:B------:R-:W-:Y:S02]  /*4550*/  LEA R12, R14.reuse, UR21, 0x3 ;  /* 0x000000150e0c7c11 */ /* 0x040fe4000f8e18ff */
[----:B------:R-:W-:Y:S02]  /*4560*/  SHF.L.U32 R9, R13, 0x1f, RZ ;  /* 0x0000001f0d097819 */ /* 0x000fe400000006ff */
[----:B------:R-:W-:Y:S02]  /*4570*/  LEA R10, R14, UR21, 0x4 ;  /* 0x000000150e0a7c11 */ /* 0x000fe4000f8e20ff */
[----:B--2---:R-:W2:Y:S02]  /*4580*/  SYNCS.PHASECHK.TRANS64.TRYWAIT P0, [R12+URZ+0xf0], R9 ;  /* 0x0000f0090c0075a7 */ /* 0x004ea400080011ff */
[----:B--2---:R-:W-:Y:S05]  /*4590*/  @!P0 BRA `(.L_x_82) ;  /* 0x0000005c00b48947 */ /* 0x004fea0003800000 */
.L_x_178:
[----:B--2---:R-:W2:Y:S01]  /*45a0*/  LDS.128 R8, [R10+0x180] ;  /* 0x000180000a087984 */ /* 0x004ea20000000c00 */
[----:B------:R-:W-:Y:S01]  /*45b0*/  UISETP.GE.AND UP0, UPT, UR42, 0x1, UPT ;  /* 0x000000012a00788c */ /* 0x000fe2000bf06270 */
[----:B------:R-:W-:Y:S01]  /*45c0*/  @!PT LDS RZ, [RZ] ;  /* 0x00000000fffff984 */ /* 0x000fe20000000800 */
[----:B------:R-:W-:Y:S01]  /*45d0*/  @!PT LDS RZ, [RZ] ;  /* 0x00000000fffff984 */ /* 0x000fe20000000800 */
[----:B------:R-:W-:Y:S01]  /*45e0*/  @!PT LDS RZ, [RZ] ;  /* 0x00000000fffff984 */ /* 0x000fe20000000800 */
[----:B------:R-:W-:Y:S01]  /*45f0*/  @!PT LDS RZ, [RZ] ;  /* 0x00000000fffff984 */ /* 0x000fe20000000800 */
[----:B------:R3:W-:Y:S06]  /*4600*/  MEMBAR.ALL.CTA ;  /* 0x0000000000007992 */ /* 0x0007ec0000008000 */
[----:B---3--:R-:W3:Y:S01]  /*4610*/  FENCE.VIEW.ASYNC.S ;  /* 0x00000000000073c6 */ /* 0x008ee20000000000 */
[----:B--2---:R-:W-:Y:S11]  /*4620*/  LOP3.LUT P0, RZ, R10, 0x1, RZ, 0xc0, !PT ;  /* 0x000000010aff7812 */ /* 0x004ff6000780c0ff */
[----:B------:R-:W-:Y:S02]  /*4630*/  @!UPT UIADD3 URZ, UPT, UPT, URZ, URZ, URZ ;  /* 0x000000fffffff290 */ /* 0x000fe4000fffe0ff */
[----:B---3--:R-:W-:Y:S01]  /*4640*/  VOTEU.ANY UP1, P0 ;  /* 0x0000000000ff7886 */ /* 0x008fe20000020100 */
[----:B------:R-:W-:Y:S11]  /*4650*/  PLOP3.LUT P0, PT, PT, PT, UP1, 0x80, 0x8 ;  /* 0x000000000008781c */ /* 0x000ff60003f0f018 */
[----:B------:R-:W-:Y:S02]  /*4660*/  @!UPT UIADD3 URZ, UPT, UPT, URZ, URZ, URZ ;  /* 0x000000fffffff290 */ /* 0x000fe4000fffe0ff */
[----:B------:R-:W-:Y:S02]  /*4670*/  @P0 SHF.R.U32.HI R0, RZ, 0x10, R9 ;  /* 0x00000010ff000819 */ /* 0x000fe40000011609 */
[----:B------:R-:W-:Y:S02]  /*4680*/  @P0 MOV R6, R8 ;  /* 0x0000000800060202 */ /* 0x000fe40000000f00 */
[----:B------:R-:W-:Y:S01]  /*4690*/  @P0 R2UR UR4, R0 ;  /* 0x00000000000402ca */ /* 0x000fe200000e0000 */
[----:B------:R-:W-:Y:S01]  /*46a0*/  VIADD R0, R12, 0x100 ;  /* 0x000001000c007836 */ /* 0x000fe20000000000 */
[----:B------:R-:W-:Y:S02]  /*46b0*/  @P0 LOP3.LUT R8, R9, 0xffff, RZ, 0xc0, !PT ;  /* 0x0000ffff09080812 */ /* 0x000fe400078ec0ff */
[----:B------:R-:W-:Y:S02]  /*46c0*/  @P0 R2UR UR6, R6 ;  /* 0x00000000060602ca */ /* 0x000fe400000e0000 */
[----:B------:R-:W-:Y:S02]  /*46d0*/  PRMT R0, RZ, 0x654, R0 ;  /* 0x00000654ff007816 */ /* 0x000fe40000000000 */
[----:B------:R-:W-:Y:S02]  /*46e0*/  @P0 R2UR UR5, R8 ;  /* 0x00000000080502ca */ /* 0x000fe400000e0000 */
[----:B------:R2:W-:Y:S03]  /*46f0*/  SYNCS.ARRIVE.TRANS64.RED.A1T0 RZ, [R0+URZ], RZ ;  /* 0x000000ff00ff79a7 */ /* 0x0005e600081004ff */
[----:B------:R-:W-:Y:S04]  /*4700*/  @UP1 UMOV UR29, UR4 ;  /* 0x00000004001d1c82 */ /* 0x000fe80008000000 */
[----:B------:R-:W-:Y:S04]  /*4710*/  @UP1 UMOV UR14, UR6 ;  /* 0x00000006000e1c82 */ /* 0x000fe80008000000 */
[----:B------:R-:W-:Y:S01]  /*4720*/  @UP1 UMOV UR13, UR5 ;  /* 0x00000005000d1c82 */ /* 0x000fe20008000000 */
[----:B------:R-:W-:Y:S05]  /*4730*/  BRA.U !UP0, `(.L_x_83) ;  /* 0x0000000108a47547 */ /* 0x000fea000b800000 */
[----:B------:R-:W-:Y:S02]  /*4740*/  UIMAD.WIDE.U32 UR18, UR13, UR47, URZ ;  /* 0x0000002f0d1272a5 */ /* 0x000fe4000f8e00ff */
[----:B------:R-:W-:Y:S02]  /*4750*/  UIMAD.WIDE.U32 UR26, UR14, UR44, URZ ;  /* 0x0000002c0e1a72a5 */ /* 0x000fe4000f8e00ff */
[----:B------:R-:W-:Y:S02]  /*4760*/  USEL UR4, UR30, UR41, !UP5 ;  /* 0x000000291e047287 */ /* 0x000fe4000e800000 */
[----:B------:R-:W-:Y:S02]  /*4770*/  USEL UR7, UR31, UR43, !UP6 ;  /* 0x0000002b1f077287 */ /* 0x000fe4000f000000 */
[----:B-1----:R-:W-:Y:S02]  /*4780*/  UIMAD.WIDE.U32 UR8, UR4, UR22, URZ ;  /* 0x00000016040872a5 */ /* 0x002fe4000f8e00ff */
[----:B------:R-:W-:Y:S01]  /*4790*/  UIMAD.WIDE.U32 UR10, UR7, UR22, URZ ;  /* 0x00000016070a72a5 */ /* 0x000fe2000f8e00ff */
[----:B------:R-:W-:Y:S02]  /*47a0*/  UMOV UR5, UR19 ;  /* 0x0000001300057c82 */ /* 0x000fe40008000000 */
[----:B------:R-:W-:Y:S03]  /*47b0*/  USHF.R.U32.HI UR6, URZ, UR49, UR5 ;  /* 0x00000031ff067299 */ /* 0x000fe60008011605 */
[----:B------:R-:W-:Y:S01]  /*47c0*/  UMOV UR5, UR27 ;  /* 0x0000001b00057c82 */ /* 0x000fe20008000000 */
[----:B------:R-:W-:Y:S02]  /*47d0*/  USEL UR6, UR13, UR6, !UP5 ;  /* 0x000000060d067287 */ /* 0x000fe4000e800000 */
[----:B------:R-:W-:Y:S03]  /*47e0*/  USHF.R.U32.HI UR12, URZ, UR45, UR5 ;  /* 0x0000002dff0c7299 */ /* 0x000fe60008011605 */
[----:B------:R-:W-:Y:S02]  /*47f0*/  UMOV UR5, UR9 ;  /* 0x0000000900057c82 */ /* 0x000fe40008000000 */
[----:B------:R-:W-:Y:S03]  /*4800*/  @UP4 USHF.R.U32.HI UR4, URZ, UR23, UR5 ;  /* 0x00000017ff044299 */ /* 0x000fe60008011605 */
[----:B------:R-:W-:Y:S01]  /*4810*/  UMOV UR5, UR11 ;  /* 0x0000000b00057c82 */ /* 0x000fe20008000000 */
[----:B------:R-:W-:Y:S02]  /*4820*/  UIMAD UR4, UR42, UR4, URZ ;  /* 0x000000042a0472a4 */ /* 0x000fe4000f8e02ff */
[----:B------:R-:W-:Y:S02]  /*4830*/  @UP4 USHF.R.U32.HI UR7, URZ, UR23, UR5 ;  /* 0x00000017ff074299 */ /* 0x000fe40008011605 */
[----:B------:R-:W-:Y:S02]  /*4840*/  UIMAD.WIDE.U32 UR10, UR6, UR22, URZ ;  /* 0x00000016060a72a5 */ /* 0x000fe4000f8e00ff */
[----:B------:R-:W-:Y:S02]  /*4850*/  USEL UR5, UR14, UR12, !UP6 ;  /* 0x0000000c0e057287 */ /* 0x000fe4000f000000 */
[----:B------:R-:W-:Y:S02]  /*4860*/  UIMAD UR8, UR42, UR7, URZ ;  /* 0x000000072a0872a4 */ /* 0x000fe4000f8e02ff */
[----:B------:R-:W-:Y:S03]  /*4870*/  UISETP.GE.AND UP0, UPT, UR6, UR4, UPT ;  /* 0x000000040600728c */ /* 0x000fe6000bf06270 */
[----:B------:R-:W-:Y:S01]  /*4880*/  UMOV UR4, UR11 ;  /* 0x0000000b00047c82 */ /* 0x000fe20008000000 */
[----:B------:R-:W-:Y:S02]  /*4890*/  UISETP.GE.OR UP0, UPT, UR5, UR8, UP0 ;  /* 0x000000080500728c */ /* 0x000fe40008706670 */
[----:B------:R-:W-:Y:S02]  /*48a0*/  USHF.R.U32.HI UR4, URZ, UR23, UR4 ;  /* 0x00000017ff047299 */ /* 0x000fe40008011604 */
[----:B------:R-:W-:Y:S02]  /*48b0*/  UIMAD.WIDE.U32 UR8, UR5, UR22, URZ ;  /* 0x00000016050872a5 */ /* 0x000fe4000f8e00ff */
[----:B------:R-:W-:Y:S04]  /*48c0*/  USEL UR10, UR6, UR4, !UP4 ;  /* 0x00000004060a7287 */ /* 0x000fe8000e000000 */
[----:B------:R-:W-:Y:S01]  /*48d0*/  UIADD3 UR11, UPT, UPT, -UR10, URZ, URZ ;  /* 0x000000ff0a0b7290 */ /* 0x000fe2000fffe1ff */
[----:B------:R-:W-:Y:S02]  /*48e0*/  @!UP0 UMOV UR4, UR9 ;  /* 0x0000000900048c82 */ /* 0x000fe40008000000 */
[----:B------:R-:W-:Y:S02]  /*48f0*/  @!UP0 USHF.R.U32.HI UR4, URZ, UR23, UR4 ;  /* 0x00000017ff048299 */ /* 0x000fe40008011604 */
[----:B------:R-:W-:Y:S02]  /*4900*/  UIMAD UR8, UR42, UR11, UR6 ;  /* 0x0000000b2a0872a4 */ /* 0x000fe4000f8e0206 */
[----:B------:R-:W-:Y:S04]  /*4910*/  @!UP0 USEL UR4, UR5, UR4, !UP4 ;  /* 0x0000000405048287 */ /* 0x000fe8000e000000 */
[----:B------:R-:W-:Y:S02]  /*4920*/  @!UP0 UIMAD UR8, UR7, UR8, UR4 ;  /* 0x00000008070882a4 */ /* 0x000fe4000f8e0204 */
[----:B------:R-:W-:Y:S02]  /*4930*/  @!UP0 UIADD3 UR9, UPT, UPT, UR10, -UR4, URZ ;  /* 0x800000040a098290 */ /* 0x000fe4000fffe0ff */
[----:B------:R-:W-:Y:S02]  /*4940*/  UIADD3 UR4, UPT, UPT, -UR5, URZ, URZ ;  /* 0x000000ff05047290 */ /* 0x000fe4000fffe1ff */
[----:B------:R-:W-:Y:S02]  /*4950*/  UIADD3 UR7, UPT, UPT, -UR6, URZ, URZ ;  /* 0x000000ff06077290 */ /* 0x000fe4000fffe1ff */
[----:B------:R-:W-:Y:S02]  /*4960*/  @!UP0 UIMAD UR6, UR9, UR42, UR5 ;  /* 0x0000002a090682a4 */ /* 0x000fe4000f8e0205 */
[----:B------:R-:W-:Y:S02]  /*4970*/  UIMAD UR14, UR15, UR4, UR14 ;  /* 0x000000040f0e72a4 */ /* 0x000fe4000f8e020e */
[----:B------:R-:W-:Y:S01]  /*4980*/  UIMAD UR13, UR46, UR7, UR13 ;  /* 0x000000072e0d72a4 */ /* 0x000fe2000f8e020d */
[----:B------:R-:W-:Y:S02]  /*4990*/  @!UP0 UMOV UR5, UR8 ;  /* 0x0000000800058c82 */ /* 0x000fe40008000000 */
[----:B------:R-:W-:Y:S02]  /*49a0*/  UIMAD UR14, UR5, UR15, UR14 ;  /* 0x0000000f050e72a4 */ /* 0x000fe4000f8e020e */
[----:B------:R-:W-:Y:S11]  /*49b0*/  UIMAD UR13, UR6, UR46, UR13 ;  /* 0x0000002e060d72a4 */ /* 0x000ff6000f8e020d */
[----:B------:R-:W-:Y:S01]  /*49c0*/  @!UPT UIADD3 URZ, UPT, UPT, URZ, URZ, URZ ;  /* 0x000000fffffff290 */ /* 0x000fe2000fffe0ff */
.L_x_83:
[----:B------:R-:W3:Y:S01]  /*49d0*/  @!UP2 LDCU.128 UR8, c[0x0][0xb10] ;  /* 0x00016200ff08a7ac */ /* 0x000ee20008000c00 */
[C---:B------:R-:W-:Y:S02]  /*49e0*/  ISETP.NE.U32.AND P1, PT, R4.reuse, RZ, PT ;  /* 0x000000ff0400720c */ /* 0x040fe40003f25070 */
[----:B------:R-:W-:Y:S02]  /*49f0*/  ISETP.NE.U32.AND P0, PT, R4, RZ, PT ;  /* 0x000000ff0400720c */ /* 0x000fe40003f05070 */
[C---:B------:R-:W-:Y:S02]  /*4a00*/  ISETP.NE.AND.EX P1, PT, R5.reuse, RZ, PT, P1 ;  /* 0x000000ff0500720c */ /* 0x040fe40003f25310 */
[----:B------:R-:W-:Y:S01]  /*4a10*/  ISETP.NE.AND.EX P0, PT, R5, RZ, PT, P0 ;  /* 0x000000ff0500720c */ /* 0x000fe20003f05300 */
[----:B------:R-:W4:Y:S01]  /*4a20*/  @!UP2 LDCU UR5, c[0x0][0xb0c] ;  /* 0x00016180ff05a7ac */ /* 0x000f220008000800 */
[----:B------:R-:W-:Y:S01]  /*4a30*/  SHF.L.U32 R9, R15, 0x1f, RZ ;  /* 0x0000001f0f097819 */ /* 0x000fe200000006ff */
[----:B------:R-:W-:Y:S02]  /*4a40*/  USHF.L.U32 UR35, UR16, 0x6, URZ ;  /* 0x0000000610237899 */ /* 0x000fe400080006ff */
[----:B------:R-:W-:Y:S02]  /*4a50*/  USHF.L.U32 UR34, UR20, 0x8, URZ ;  /* 0x0000000814227899 */ /* 0x000fe400080006ff */
[----:B---3--:R-:W-:Y:S07]  /*4a60*/  UIMAD.WIDE.U32 UR6, UR14, UR8, URZ ;  /* 0x000000080e0672a5 */ /* 0x008fee000f8e00ff */
[----:B------:R-:W-:Y:S01]  /*4a70*/  @!UP2 UMOV UR4, UR7 ;  /* 0x000000070004ac82 */ /* 0x000fe20008000000 */
[----:B----4-:R-:W-:Y:S02]  /*4a80*/  @!UP2 UISETP.NE.AND UP0, UPT, UR5, 0x1, UPT ;  /* 0x000000010500a88c */ /* 0x010fe4000bf05270 */
[----:B------:R-:W-:Y:S02]  /*4a90*/  @!UP2 USHF.R.U32.HI UR4, URZ, UR9, UR4 ;  /* 0x00000009ff04a299 */ /* 0x000fe40008011604 */
[----:B------:R-:W-:Y:S02]  /*4aa0*/  UIMAD.WIDE.U32 UR6, UR13, UR11, URZ ;  /* 0x0000000b0d0672a5 */ /* 0x000fe4000f8e00ff */
[----:B------:R-:W-:Y:S02]  /*4ab0*/  @!UP2 USEL UR8, UR14, UR4, !UP0 ;  /* 0x000000040e08a287 */ /* 0x000fe4000c000000 */
[----:B------:R-:W-:Y:S03]  /*4ac0*/  @!UP2 UISETP.NE.AND UP0, UPT, UR10, 0x1, UPT ;  /* 0x000000010a00a88c */ /* 0x000fe6000bf05270 */
[----:B------:R-:W-:Y:S02]  /*4ad0*/  @!UP2 UMOV UR6, UR7 ;  /* 0x000000070006ac82 */ /* 0x000fe40008000000 */
[----:B------:R-:W3:Y:S02]  /*4ae0*/  @!UP2 LDCU UR4, c[0x0][0xb20] ;  /* 0x00016400ff04a7ac */ /* 0x000ee40008000800 */
[----:B---3--:R-:W-:Y:S04]  /*4af0*/  @!UP2 USHF.R.U32.HI UR6, URZ, UR4, UR6 ;  /* 0x00000004ff06a299 */ /* 0x008fe80008011606 */
[----:B------:R-:W-:Y:S04]  /*4b00*/  @!UP2 USEL UR6, UR13, UR6, !UP0 ;  /* 0x000000060d06a287 */ /* 0x000fe8000c000000 */
[----:B------:R-:W-:Y:S02]  /*4b10*/  @!UP2 UIADD3 UR4, UPT, UPT, -UR8, UR6, URZ ;  /* 0x000000060804a290 */ /* 0x000fe4000fffe1ff */
[----:B------:R-:W-:Y:S02]  /*4b20*/  @!UP2 UIADD3 UR6, UPT, UPT, UR8, -UR6, URZ ;  /* 0x800000060806a290 */ /* 0x000fe4000fffe0ff */
[----:B------:R-:W-:Y:S02]  /*4b30*/  @!UP2 UIMAD UR14, UR4, UR5, UR14 ;  /* 0x00000005040ea2a4 */ /* 0x000fe4000f8e020e */
[----:B------:R-:W-:Y:S01]  /*4b40*/  @!UP2 UIMAD UR13, UR6, UR10, UR13 ;  /* 0x0000000a060da2a4 */ /* 0x000fe2000f8e020d */
[----:B------:R-:W-:Y:S11]  /*4b50*/  BRA.U UP3, `(.L_x_84) ;  /* 0x0000000103107547 */ /* 0x000ff6000b800000 */
[----:B--2---:R-:W-:Y:S04]  /*4b60*/  MOV R0, UR48 ;  /* 0x0000003000007c02 */ /* 0x004fe80008000f00 */
[----:B------:R-:W-:Y:S04]  /*4b70*/  SHF.L.U32 R11, R0, 0x1f, RZ ;  /* 0x0000001f000b7819 */ /* 0x000fe800000006ff */
[----:B------:R-:W2:Y:S02]  /*4b80*/  SYNCS.PHASECHK.TRANS64.TRYWAIT P2, [UR21+0xe8], R11 ;  /* 0x0000e80bff0075a7 */ /* 0x000ea40008041115 */
[----:B--2---:R-:W-:Y:S05]  /*4b90*/  @!P2 BRA `(.L_x_85) ;  /* 0x000000580048a947 */ /* 0x004fea0003800000 */
.L_x_84:
[----:B------:R-:W-:Y:S05]  /*4ba0*/  @!P1 BRA `(.L_x_86) ;  /* 0x0000000000309947 */ /* 0x000fea0003800000 */
[----:B------:R-:W-:Y:S01]  /*4bb0*/  ISETP.NE.U32.AND P1, PT, R2, RZ, PT ;  /* 0x000000ff0200720c */ /* 0x000fe20003f25070 */
[----:B------:R-:W3:Y:S01]  /*4bc0*/  LDCU.64 UR4, c[0x0][0x358] ;  /* 0x00006b00ff0477ac */ /* 0x000ee20008000a00 */
[----:B------:R-:W-:Y:S02]  /*4bd0*/  IMAD.MOV.U32 R85, RZ, RZ, 0x1 ;  /* 0x00000001ff557424 */ /* 0x000fe400078e00ff */
[----:B------:R-:W-:Y:S11]  /*4be0*/  ISETP.NE.AND.EX P1, PT, R3, RZ, PT, P1 ;  /* 0x000000ff0300720c */ /* 0x000ff60003f25310 */
[----:B------:R-:W-:Y:S02]  /*4bf0*/  @!UPT UIADD3 URZ, UPT, UPT, URZ, URZ, URZ ;  /* 0x000000fffffff290 */ /* 0x000fe4000fffe0ff */
[----:B--2---:R-:W2:Y:S01]  /*4c00*/  @P1 LDC.64 R10, c[0x0][0x888] ;  /* 0x00022200ff0a1b82 */ /* 0x004ea20000000a00 */
[----:B------:R-:W-:Y:S04]  /*4c10*/  @P1 IMAD R0, R4, UR36, RZ ;  /* 0x0000002404001c24 */ /* 0x000fe8000f8e02ff */
[----:B--2---:R-:W-:Y:S04]  /*4c20*/  @P1 IMAD.WIDE R10, R0, 0x4, R10 ;  /* 0x00000004000a1825 */ /* 0x004fe800078e020a */
[----:B------:R-:W-:Y:S01]  /*4c30*/  HFMA2 R0, -RZ, RZ, 0, 5.9604644775390625e-08 ;  /* 0x00000001ff007431 */ /* 0x000fe200000001ff */
[----:B---3-5:R3:W5:Y:S04]  /*4c40*/  @P1 LDG.E R41, desc[UR4][R10.64] ;  /* 0x000000040a291981 */ /* 0x028768000c1e1900 */
[----:B------:R-:W-:Y:S01]  /*4c50*/  @!P1 PRMT R85, R0, 0x7610, R85 ;  /* 0x0000761000559816 */ /* 0x000fe20000000055 */
[----:B---3--:R-:W4:Y:S06]  /*4c60*/  @!P1 LDC R41, c[0x0][0x880] ;  /* 0x00022000ff299b82 */ /* 0x008f2c0000000800 */
.L_x_86:
[----:B----45:R-:W-:Y:S01]  /*4c70*/  @!P0 FSETP.EQ.AND P1, PT, R41, RZ, PT ;  /* 0x000000ff2900820b */ /* 0x030fe20003f22000 */
[----:B------:R-:W-:Y:S01]  /*4c80*/  @!UPT UIADD3 URZ, UPT, UPT, URZ, URZ, URZ ;  /* 0x000000fffffff290 */ /* 0x000fe2000fffe0ff */
[----:B------:R-:W-:Y:S11]  /*4c90*/  @!P0 BRA `(.L_x_87) ;  /* 0x0000000000188947 */ /* 0x000ff60003800000 */
[----:B------:R-:W-:Y:S02]  /*4ca0*/  LOP3.LUT P0, RZ, R85, 0xff, RZ, 0xc0, !PT ;  /* 0x000000ff55ff7812 */ /* 0x000fe4000780c0ff */
[----:B------:R-:W-:Y:S04]  /*4cb0*/  ISETP.NE.U32.AND P1, PT, R2, RZ, PT ;  /* 0x000000ff0200720c */ /* 0x000fe80003f25070 */
[----:B------:R-:W-:Y:S04]  /*4cc0*/  ISETP.NE.AND.EX P1, PT, R3, RZ, PT, P1 ;  /* 0x000000ff0300720c */ /* 0x000fe80003f25310 */
[----:B------:R-:W-:Y:S03]  /*4cd0*/  PLOP3.LUT P1, PT, P1, PT, PT, 0x8, 0x80 ;  /* 0x000000000080781c */ /* 0x000fe60000f2e170 */
[----:B------:R-:W-:Y:S11]  /*4ce0*/  @P0 FSETP.EQ.AND P1, PT, R41, RZ, PT ;  /* 0x000000ff2900020b */ /* 0x000ff60003f22000 */
[----:B------:R-:W-:Y:S02]  /*4cf0*/  @!UPT UIADD3 URZ, UPT, UPT, URZ, URZ, URZ ;  /* 0x000000fffffff290 */ /* 0x000fe4000fffe0ff */
.L_x_87:
[----:B------:R-:W3:Y:S01]  /*4d00*/  SYNCS.PHASECHK.TRANS64.TRYWAIT P2, [UR21+0xc0], R9 ;  /* 0x0000c009ff0075a7 */ /* 0x000ee20008041115 */
[----:B------:R-:W-:Y:S04]  /*4d10*/  ELECT P0, URZ, PT ;  /* 0x0000000000ff782f */ /* 0x000fe80003800000 */
[----:B------:R-:W-:Y:S11]  /*4d20*/  PLOP3.LUT P1, PT, P1, P0, PT, 0xf2, 0x2f ;  /* 0x00000000002f781c */ /* 0x000ff60000f21e72 */
[----:B------:R-:W-:Y:S02]  /*4d30*/  @!UPT UIADD3 URZ, UPT, UPT, URZ, URZ, URZ ;  /* 0x000000fffffff290 */ /* 0x000fe4000fffe0ff */
[----:B------:R-:W-:Y:S05]  /*4d40*/  @!P1 IADD3 R8, P0, PT, R16, 0x580, RZ ;  /* 0x0000058010089810 */ /* 0x000fea0007f1e0ff */
[----:B------:R-:W-:Y:S01]  /*4d50*/  @!P1 IMAD.X R6, RZ, RZ, R17, P0 ;  /* 0x000000ffff069224 */ /* 0x000fe200000e0611 */
[----:B---3--:R-:W-:Y:S07]  /*4d60*/  @!P2 BRA `(.L_x_88) ;  /* 0x0000005400eca947 */ /* 0x008fee0003800000 */
.L_x_181:
[----:B------:R-:W-:Y:S01]  /*4d70*/  @!P1 R2UR UR5, R8 ;  /* 0x00000000080592ca */ /* 0x000fe200000e0000 */
[----:B------:R-:W-:Y:S01]  /*4d80*/  VOTEU.ALL UP0, P1 ;  /* 0x0000000000ff7886 */ /* 0x000fe20000800000 */
[----:B------:R-:W-:Y:S01]  /*4d90*/  @!P1 R2UR UR4, R6 ;  /* 0x00000000060492ca */ /* 0x000fe200000e0000 */
[----:B--2---:R-:W-:Y:S01]  /*4da0*/  @!P1 IMAD.MOV.U32 R0, RZ, RZ, 0x1000 ;  /* 0x00001000ff009424 */ /* 0x004fe200078e00ff */
[----:B------:R-:W-:Y:S01]  /*4db0*/  UMOV UR6, 0x0 ;  /* 0x0000000000067882 */ /* 0x000fe20000000000 */
[----:B------:R-:W-:Y:S01]  /*4dc0*/  UMOV UR7, 0x10000000 ;  /* 0x1000000000077882 */ /* 0x000fe20000000000 */
[----:B------:R-:W-:Y:S01]  /*4dd0*/  @!UP0 UIADD3 UR32, UPT, UPT, UR21, 0x200, URZ ;  /* 0x0000020015208890 */ /* 0x000fe2000fffe0ff */
[----:B------:R-:W-:Y:S01]  /*4de0*/  @!P1 IADD3 R8, P0, PT, R16, 0x580, RZ ;  /* 0x0000058010089810 */ /* 0x000fe20007f1e0ff */
[----:B------:R-:W-:Y:S04]  /*4df0*/  VOTEU.ALL UP0, P1 ;  /* 0x0000000000ff7886 */ /* 0x000fe80000800000 */
[----:B------:R-:W-:Y:S02]  /*4e00*/  @!P1 IMAD.X R6, RZ, RZ, R17, P0 ;  /* 0x000000ffff069224 */ /* 0x000fe400000e0611 */
[----:B------:R-:W-:Y:S02]  /*4e10*/  IMAD.U32 R10, RZ, RZ, UR5 ;  /* 0x00000005ff0a7e24 */ /* 0x000fe4000f8e00ff */
[----:B------:R-:W-:Y:S03]  /*4e20*/  IMAD.U32 R11, RZ, RZ, UR4 ;  /* 0x00000004ff0b7e24 */ /* 0x000fe6000f8e00ff */
[----:B------:R-:W-:Y:S02]  /*4e30*/  @!P1 R2UR UR4, R10 ;  /* 0x000000000a0492ca */ /* 0x000fe400000e0000 */
[----:B------:R-:W-:Y:S11]  /*4e40*/  @!P1 R2UR UR5, R11 ;  /* 0x000000000b0592ca */ /* 0x000ff600000e0000 */
[----:B------:R-:W-:Y:S02]  /*4e50*/  @!UPT UIADD3 URZ, UPT, UPT, URZ, URZ, URZ ;  /* 0x000000fffffff290 */ /* 0x000fe4000fffe0ff */
[----:B------:R2:W-:Y:S01]  /*4e60*/  @!UP0 UTMALDG.3D [UR32], [UR4], desc[UR6] ;  /* 0x00000620040085b4 */ /* 0x0005e20008011000 */
[----:B------:R2:W-:Y:S01]  /*4e70*/  @!P1 SYNCS.ARRIVE.TRANS64.RED.A0TR RZ, [UR21+0xa0], R0 ;  /* 0x0000a000ffff99a7 */ /* 0x0005e20008300415 */
[----:B------:R-:W-:Y:S01]  /*4e80*/  SYNCS.ARRIVE.TRANS64.RED.A1T0 RZ, [UR40], RZ ;  /* 0x000000ffffff79a7 */ /* 0x000fe20008100428 */
[----:B------:R-:W3:Y:S02]  /*4e90*/  SYNCS.PHASECHK.TRANS64.TRYWAIT P2, [UR21+0xc8], R9 ;  /* 0x0000c809ff0075a7 */ /* 0x000ee40008041115 */
[----:B--23--:R-:W-:Y:S05]  /*4ea0*/  @!P2 BRA `(.L_x_89) ;  /* 0x0000005400b4a947 */ /* 0x00cfea0003800000 */
.L_x_183:
        /* <DEDUP_REMOVED lines=8> */
[----:B------:R-:W-:Y:S01]  /*4f30*/  @!UP0 UIADD3 UR24, UPT, UPT, UR21, 0x1200, URZ ;  /* 0x0000120015188890 */ /* 0x000fe2000fffe0ff */
[----:B------:R-:W-:Y:S01]  /*4f40*/  VOTEU.ALL UP0, P1 ;  /* 0x0000000000ff7886 */ /* 0x000fe20000800000 */
[----:B------:R-:W-:Y:S01]  /*4f50*/  UMOV UR27, UR35 ;  /* 0x00000023001b7c82 */ /* 0x000fe20008000000 */
[----:B------:R-:W-:Y:S02]  /*4f60*/  UMOV UR28, UR36 ;  /* 0x00000024001c7c82 */ /* 0x000fe40008000000 */
[----:B------:R-:W-:Y:S02]  /*4f70*/  IMAD.U32 R10, RZ, RZ, UR5 ;  /* 0x00000005ff0a7e24 */ /* 0x000fe4000f8e00ff */
[----:B------:R-:W-:Y:S02]  /*4f80*/  IMAD.U32 R11, RZ, RZ, UR4 ;  /* 0x00000004ff0b7e24 */ /* 0x000fe4000f8e00ff */
[----:B------:R-:W-:Y:S01]  /*4f90*/  @!P1 IMAD.X R6, RZ, RZ, R17, P0 ;  /* 0x000000ffff069224 */ /* 0x000fe200000e0611 */
        /* <DEDUP_REMOVED lines=8> */
.L_x_185:
[----:B------:R-:W-:Y:S01]  /*5020*/  @!P1 R2UR UR5, R8 ;  /* 0x00000000080592ca */ /* 0x000fe200000e0000 */
[----:B------:R-:W-:Y:S01]  /*5030*/  VOTEU.ALL UP0, P1 ;  /* 0x0000000000ff7886 */ /* 0x000fe20000800000 */
[----:B------:R-:W-:Y:S01]  /*5040*/  @!P1 R2UR UR4, R6 ;  /* 0x00000000060492ca */ /* 0x000fe200000e0000 */
[----:B--2---:R-:W-:Y:S01]  /*5050*/  @!P1 IMAD.MOV.U32 R0, RZ, RZ, 0x1000 ;  /* 0x00001000ff009424 */ /* 0x004fe200078e00ff */
[----:B------:R-:W-:Y:S01]  /*5060*/  UMOV UR6, 0x0 ;  /* 0x0000000000067882 */ /* 0x000fe20000000000 */
[----:B------:R-:W-:Y:S01]  /*5070*/  UMOV UR7, 0x10000000 ;  /* 0x1000000000077882 */ /* 0x000fe20000000000 */
[----:B------:R-:W-:Y:S01]  /*5080*/  @!UP0 UIADD3 UR18, UPT, UPT, UR34, 0x80, URZ ;  /* 0x0000008022128890 */ /* 0x000fe2000fffe0ff */
[----:B------:R-:W-:Y:S01]  /*5090*/  VIADD R14, R14, 0x1 ;  /* 0x000000010e0e7836 */ /* 0x000fe20000000000 */
[----:B------:R-:W-:Y:S01]  /*50a0*/  @!UP0 UIADD3 UR16, UPT, UPT, UR21, 0x2200, URZ ;  /* 0x0000220015108890 */ /* 0x000fe2000fffe0ff */
[----:B------:R-:W-:Y:S01]  /*50b0*/  VOTEU.ALL UP0, P1 ;  /* 0x0000000000ff7886 */ /* 0x000fe20000800000 */
[----:B------:R-:W-:Y:S01]  /*50c0*/  UMOV UR19, UR35 ;  /* 0x0000002300137c82 */ /* 0x000fe20008000000 */
[----:B------:R-:W-:Y:S02]  /*50d0*/  UMOV UR20, UR36 ;  /* 0x0000002400147c82 */ /* 0x000fe40008000000 */
        /* <DEDUP_REMOVED lines=10> */
.L_x_187:
[----:B------:R-:W-:Y:S01]  /*5180*/  @!P1 IADD3 R6, P0, PT, R16, 0x580, RZ ;  /* 0x0000058010069810 */ /* 0x000fe20007f1e0ff */
[----:B------:R-:W-:Y:S01]  /*5190*/  VOTEU.ALL UP0, P1 ;  /* 0x0000000000ff7886 */ /* 0x000fe20000800000 */
[----:B------:R-:W-:Y:S01]  /*51a0*/  UMOV UR6, 0x0 ;  /* 0x0000000000067882 */ /* 0x000fe20000000000 */
[----:B------:R-:W-:Y:S01]  /*51b0*/  UMOV UR7, 0x10000000 ;  /* 0x1000000000077882 */ /* 0x000fe20000000000 */
[----:B------:R-:W-:Y:S01]  /*51c0*/  @!P1 R2UR UR5, R6 ;  /* 0x00000000060592ca */ /* 0x000fe200000e0000 */
[----:B--2---:R-:W-:Y:S01]  /*51d0*/  @!P1 IMAD.X R0, RZ, RZ, R17, P0 ;  /* 0x000000ffff009224 */ /* 0x004fe200000e0611 */
[----:B------:R-:W-:Y:S01]  /*51e0*/  @!UP0 UIADD3 UR10, UPT, UPT, UR34, 0xc0, URZ ;  /* 0x000000c0220a8890 */ /* 0x000fe2000fffe0ff */
[----:B------:R-:W-:Y:S01]  /*51f0*/  R2UR UR16, R87 ;  /* 0x00000000571072ca */ /* 0x000fe200000e0000 */
[----:B------:R-:W-:Y:S01]  /*5200*/  @!UP0 UIADD3 UR8, UPT, UPT, UR21, 0x3200, URZ ;  /* 0x0000320015088890 */ /* 0x000fe2000fffe0ff */
[----:B------:R-:W-:Y:S01]  /*5210*/  ISETP.NE.AND P0, PT, R14, 0x2, PT ;  /* 0x000000020e00780c */ /* 0x000fe20003f05270 */
[----:B------:R-:W-:Y:S01]  /*5220*/  @!UP0 UIADD3 UR9, UPT, UPT, UR21, 0xb8, URZ ;  /* 0x000000b815098890 */ /* 0x000fe2000fffe0ff */
[----:B------:R-:W-:Y:S01]  /*5230*/  @!P1 R2UR UR4, R0 ;  /* 0x00000000000492ca */ /* 0x000fe200000e0000 */
[----:B------:R-:W-:Y:S01]  /*5240*/  VOTEU.ALL UP0, P1 ;  /* 0x0000000000ff7886 */ /* 0x000fe20000800000 */
[----:B------:R-:W-:Y:S01]  /*5250*/  UMOV UR11, UR35 ;  /* 0x00000023000b7c82 */ /* 0x000fe20008000000 */
[----:B------:R-:W-:Y:S01]  /*5260*/  UMOV UR12, UR36 ;  /* 0x00000024000c7c82 */ /* 0x000fe20008000000 */
[----:B------:R-:W-:Y:S01]  /*5270*/  SEL R0, RZ, 0x1, P0 ;  /* 0x00000001ff007807 */ /* 0x000fe20000000000 */
[----:B------:R-:W-:Y:S01]  /*5280*/  UIADD3 UR20, UPT, UPT, UR13, UR59, URZ ;  /* 0x0000003b0d147290 */ /* 0x000fe2000fffe0ff */
[----:B------:R-:W-:Y:S01]  /*5290*/  IMAD.U32 R8, RZ, RZ, UR5 ;  /* 0x00000005ff087e24 */ /* 0x000fe2000f8e00ff */
[----:B------:R-:W-:Y:S01]  /*52a0*/  LOP3.LUT R15, R15, 0x1, RZ, 0x3c, !PT ;  /* 0x000000010f0f7812 */ /* 0x000fe200078e3cff */
[----:B------:R-:W-:Y:S01]  /*52b0*/  UPLOP3.LUT UP3, UPT, UPT, UPT, UPT, 0x80, 0x8 ;  /* 0x000000000008789c */ /* 0x000fe20003f6f070 */
[----:B------:R-:W-:Y:S01]  /*52c0*/  LOP3.LUT R13, R13, R0, RZ, 0x3c, !PT ;  /* 0x000000000d0d7212 */ /* 0x000fe200078e3cff */
[----:B------:R-:W-:Y:S01]  /*52d0*/  UIADD3 UR16, UPT, UPT, UR14, UR16, URZ ;  /* 0x000000100e107290 */ /* 0x000fe2000fffe0ff */
[----:B------:R-:W-:Y:S01]  /*52e0*/  SEL R14, R14, RZ, P0 ;  /* 0x000000ff0e0e7207 */ /* 0x000fe20000000000 */
[----:B------:R-:W-:Y:S01]  /*52f0*/  UMOV UR36, UR29 ;  /* 0x0000001d00247c82 */ /* 0x000fe20008000000 */
[----:B------:R-:W-:Y:S01]  /*5300*/  IMAD.U32 R9, RZ, RZ, UR4 ;  /* 0x00000004ff097e24 */ /* 0x000fe2000f8e00ff */
[----:B------:R-:W-:Y:S04]  /*5310*/  @!P1 R2UR UR4, R8 ;  /* 0x00000000080492ca */ /* 0x000fe800000e0000 */
[----:B------:R-:W-:Y:S11]  /*5320*/  @!P1 R2UR UR5, R9 ;  /* 0x00000000090592ca */ /* 0x000ff600000e0000 */
[----:B------:R-:W-:Y:S02]  /*5330*/  @!UPT UIADD3 URZ, UPT, UPT, URZ, URZ, URZ ;  /* 0x000000fffffff290 */ /* 0x000fe4000fffe0ff */
[----:B------:R2:W-:Y:S01]  /*5340*/  @!UP0 UTMALDG.3D [UR8], [UR4], desc[UR6] ;  /* 0x00000608040085b4 */ /* 0x0005e20008011000 */
[----:B------:R2:W-:Y:S01]  /*5350*/  @!P1 SYNCS.ARRIVE.TRANS64.RED.A0TR RZ, [UR21+0xb8], R7 ;  /* 0x0000b807ffff99a7 */ /* 0x0005e20008300415 */
[----:B------:R-:W-:Y:S01]  /*5360*/  SYNCS.ARRIVE.TRANS64.RED.A1T0 RZ, [UR37], RZ ;  /* 0x000000ffffff79a7 */ /* 0x000fe20008100425 */
[----:B------:R-:W-:Y:S05]  /*5370*/  BRA.U UP1, `(.L_x_92) ;  /* 0xfffffff101747547 */ /* 0x000fea000b83ffff */
[----:B------:R-:W-:-:S04]  /*5380*/  SHF.L.U32 R3, R15, 0x1f, RZ ;  /* 0x0000001f0f037819 */ /* 0x000fc800000006ff */
[----:B------:R-:W3:Y:S02]  /*5390*/  SYNCS.PHASECHK.TRANS64.TRYWAIT P0, [UR21+0xc0], R3 ;  /* 0x0000c003ff0075a7 */ /* 0x000ee40008001115 */
[----:B---3--:R-:W-:Y:S05]  /*53a0*/  @!P0 BRA `(.L_x_93) ;  /* 0x0000005000bc8947 */ /* 0x008fea0003800000 */
.L_x_189:
[----:B------:R-:W4:Y:S02]  /*53b0*/  SYNCS.PHASECHK.TRANS64.TRYWAIT P0, [UR21+0xc8], R3 ;  /* 0x0000c803ff0075a7 */ /* 0x000f240008001115 */
[----:B----4-:R-:W-:Y:S05]  /*53c0*/  @!P0 BRA `(.L_x_94) ;  /* 0x0000005000cc8947 */ /* 0x010fea0003800000 */
.L_x_191:
[----:B------:R-:W4:Y:S02]  /*53d0*/  SYNCS.PHASECHK.TRANS64.TRYWAIT P0, [UR21+0xd0], R3 ;  /* 0x0000d003ff0075a7 */ /* 0x000f240008001115 */
[----:B----4-:R-:W-:Y:S05]  /*53e0*/  @!P0 BRA `(.L_x_95) ;  /* 0x0000005000dc8947 */ /* 0x010fea0003800000 */
.L_x_193:
[----:B---3--:R-:W-:-:S07]  /*53f0*/  MOV R0, UR21 ;  /* 0x0000001500007c02 */ /* 0x008fce0008000f00 */
.L_x_96:
[----:B---3--:R-:W-:-:S04]  /*5400*/  SHF.L.U32 R3, R15, 0x1f, RZ ;  /* 0x0000001f0f037819 */ /* 0x008fc800000006ff */
[----:B------:R3:W4:Y:S03]  /*5410*/  SYNCS.PHASECHK.TRANS64.TRYWAIT P0, [R0+URZ+0xd8], R3 ;  /* 0x0000d803000075a7 */ /* 0x00072600080011ff */
[----:B----4-:R-:W-:Y:S05]  /*5420*/  @!P0 NANOSLEEP.SYNCS 0x989680 ;  /* 0x009896800000895d */ /* 0x010fea0003900000 */
[----:B------:R-:W4:Y:S02]  /*5430*/  @!P0 SYNCS.PHASECHK.TRANS64 P0, [R0+URZ+0xd8], R3 ;  /* 0x0000d803000085a7 */ /* 0x000f2400080010ff */
[----:B-12-4-:R-:W-:Y:S05]  /*5440*/  @P0 EXIT ;  /* 0x000000000000094d */ /* 0x016fea0003800000 */
[----:B------:R-:W-:Y:S05]  /*5450*/  BRA `(.L_x_96) ;  /* 0xfffffffc00e87947 */ /* 0x000fea000383ffff */
.L_x_81:
[----:B------:R-:W-:-:S06]  /*5460*/  UISETP.GE.AND UP0, UPT, UR17, 0x4, UPT ;  /* 0x000000041100788c */ /* 0x000fcc000bf06270 */
[----:B------:R-:W-:-:S13]  /*5470*/  PLOP3.LUT P0, PT, PT, PT, UP0, 0x80, 0x8 ;  /* 0x000000000008781c */ /* 0x000fda0003f0f008 */
[----:B------:R-:W-:Y:S05]  /*5480*/  @!P0 EXIT ;  /* 0x000000000000894d */ /* 0x000fea0003800000 */
[----:B------:R-:W1:Y:S08]  /*5490*/  S2UR UR4, SR_CgaCtaId ;  /* 0x00000000000479c3 */ /* 0x000e700000008800 */
[----:B------:R-:W-:Y:S01]  /*54a0*/  BAR.SYNC.DEFER_BLOCKING 0x6, 0xa0 ;  /* 0x0182800000007b1d */ /* 0x000fe20000010000 */
[C---:B------:R-:W-:Y:S01]  /*54b0*/  IMAD.SHL.U32 R7, R95.reuse, 0x40, RZ ;  /* 0x000000405f077824 */ /* 0x040fe200078e00ff */
[C---:B------:R-:W-:Y:S01]  /*54c0*/  LOP3.LUT R97, R95.reuse, 0x60, RZ, 0xc0, !PT ;  /* 0x000000605f617812 */ /* 0x040fe200078ec0ff */
[----:B------:R-:W-:-:S02]  /*54d0*/  IMAD.SHL.U32 R4, R95, 0x20, RZ ;  /* 0x000000205f047824 */ /* 0x000fc400078e00ff */
[----:B------:R-:W-:Y:S02]  /*54e0*/  HFMA2 R36, -RZ, RZ, 0, 0 ;  /* 0x00000000ff247431 */ /* 0x000fe400000001ff */
[----:B------:R-:W-:Y:S01]  /*54f0*/  IMAD.SHL.U32 R6, R95, 0x2, RZ ;  /* 0x000000025f067824 */ /* 0x000fe200078e00ff */
[----:B------:R-:W-:Y:S01]  /*5500*/  UMOV UR44, 0x400 ;  /* 0x00000400002c7882 */ /* 0x000fe20000000000 */
[----:B------:R-:W2:Y:S01]  /*5510*/  LDC.64 R82, c[0x0][0x8b0] ;  /* 0x00022c00ff527b82 */ /* 0x000ea20000000a00 */
[----:B------:R-:W-:Y:S01]  /*5520*/  LOP3.LUT R5, R7, 0x180, RZ, 0xc0, !PT ;  /* 0x0000018007057812 */ /* 0x000fe200078ec0ff */
[----:B------:R-:W-:Y:S01]  /*5530*/  IMAD.U32 R37, R95, 0x10000, RZ ;  /* 0x000100005f257824 */ /* 0x000fe200078e00ff */
[----:B------:R-:W-:Y:S01]  /*5540*/  LOP3.LUT R4, R4, 0xc00, RZ, 0xc0, !PT ;  /* 0x00000c0004047812 */ /* 0x000fe200078ec0ff */
[----:B------:R-:W-:Y:S01]  /*5550*/  IMAD.MOV.U32 R94, RZ, RZ, RZ ;  /* 0x000000ffff5e7224 */ /* 0x000fe200078e00ff */
[----:B------:R-:W-:Y:S01]  /*5560*/  LOP3.LUT R6, R5, 0x20, R6, 0xf8, !PT ;  /* 0x0000002005067812 */ /* 0x000fe200078ef806 */
[----:B------:R-:W-:Y:S01]  /*5570*/  IMAD.SHL.U32 R5, R95, 0x8, RZ ;  /* 0x000000085f057824 */ /* 0x000fe200078e00ff */
[----:B------:R-:W-:Y:S01]  /*5580*/  LOP3.LUT R4, R4, 0x40, R7, 0xf8, !PT ;  /* 0x0000004004047812 */ /* 0x000fe200078ef807 */
[----:B------:R-:W3:Y:S01]  /*5590*/  LDC.64 R80, c[0x0][0x8a8] ;  /* 0x00022a00ff507b82 */ /* 0x000ee20000000a00 */
[----:B------:R-:W-:Y:S01]  /*55a0*/  LOP3.LUT R37, R37, 0x600000, RZ, 0xc0, !PT ;  /* 0x0060000025257812 */ /* 0x000fe200078ec0ff */
[----:B------:R-:W-:Y:S01]  /*55b0*/  IMAD.MOV.U32 R89, RZ, RZ, RZ ;  /* 0x000000ffff597224 */ /* 0x000fe200078e00ff */
[----:B------:R-:W-:-:S02]  /*55c0*/  LOP3.LUT R95, R95, 0x2, RZ, 0xc0, !PT ;  /* 0x000000025f5f7812 */ /* 0x000fc400078ec0ff */
[----:B------:R-:W-:Y:S02]  /*55d0*/  CS2R R92, SRZ ;  /* 0x00000000005c7805 */ /* 0x000fe4000001ff00 */
[----:B------:R-:W-:Y:S01]  /*55e0*/  LOP3.LUT R5, R6, 0x30, R5, 0x78, !PT ;  /* 0x0000003006057812 */ /* 0x000fe200078e7805 */
[----:B------:R-:W4:Y:S01]  /*55f0*/  LDCU UR57, c[0x0][0x370] ;  /* 0x00006e00ff3977ac */ /* 0x000f220008000800 */
[----:B------:R-:W-:Y:S01]  /*5600*/  LOP3.LUT R4, R4, 0x200, R7, 0xf8, !PT ;  /* 0x0000020004047812 */ /* 0x000fe200078ef807 */
[----:B------:R-:W-:Y:S01]  /*5610*/  IMAD.MOV R90, RZ, RZ, -R95 ;  /* 0x000000ffff5a7224 */ /* 0x000fe200078e0a5f */
[----:B------:R-:W-:Y:S01]  /*5620*/  MOV R91, RZ ;  /* 0x000000ff005b7202 */ /* 0x000fe20000000f00 */
[----:B-1----:R-:W-:Y:S01]  /*5630*/  ULEA UR44, UR4, UR44, 0x18 ;  /* 0x0000002c042c7291 */ /* 0x002fe2000f8ec0ff */
[----:B------:R-:W-:Y:S01]  /*5640*/  LOP3.LUT R84, R4, R5, RZ, 0xfc, !PT ;  /* 0x0000000504547212 */ /* 0x000fe200078efcff */
[----:B------:R-:W1:Y:S02]  /*5650*/  LDCU.64 UR62, c[0x0][0x348] ;  /* 0x00006900ff3e77ac */ /* 0x000e640008000a00 */
[----:B------:R-:W-:-:S02]  /*5660*/  UIADD3 UR4, UPT, UPT, UR44, 0x4200, URZ ;  /* 0x000042002c047890 */ /* 0x000fc4000fffe0ff */
[----:B------:R-:W-:-:S03]  /*5670*/  UIADD3 UR5, UPT, UPT, UR44, 0x200, URZ ;  /* 0x000002002c057890 */ /* 0x000fc6000fffe0ff */
[----:B------:R-:W4:Y:S01]  /*5680*/  LDS R0, [UR44+0x1a0] ;  /* 0x0001a02cff007984 */ /* 0x000f220008000800 */
[----:B------:R-:W1:Y:S01]  /*5690*/  LDCU UR43, c[0x0][0xb0c] ;  /* 0x00016180ff2b77ac */ /* 0x000e620008000800 */
[----:B------:R-:W-:Y:S02]  /*56a0*/  IMAD.U32 R96, RZ, RZ, UR4 ;  /* 0x00000004ff607e24 */ /* 0x000fe4000f8e00ff */
[----:B------:R-:W-:Y:S01]  /*56b0*/  IMAD.U32 R98, RZ, RZ, UR5 ;  /* 0x00000005ff627e24 */ /* 0x000fe2000f8e00ff */
[----:B------:R-:W1:Y:S01]  /*56c0*/  LDCU UR39, c[0x0][0xb30] ;  /* 0x00016600ff2777ac */ /* 0x000e620008000800 */
[----:B------:R-:W1:Y:S01]  /*56d0*/  LDCU.64 UR46, c[0x0][0x888] ;  /* 0x00011100ff2e77ac */ /* 0x000e620008000a00 */
[----:B------:R-:W1:Y:S01]  /*56e0*/  LDCU.64 UR40, c[0x0][0xb28] ;  /* 0x00016500ff2877ac */ /* 0x000e620008000a00 */
[----:B------:R-:W1:Y:S01]  /*56f0*/  LDCU.64 UR60, c[0x0][0x890] ;  /* 0x00011200ff3c77ac */ /* 0x000e620008000a00 */
[----:B------:R-:W1:Y:S01]  /*5700*/  LDCU.128 UR52, c[0x0][0xb10] ;  /* 0x00016200ff3477ac */ /* 0x000e620008000c00 */
[----:B------:R-:W1:Y:S02]  /*5710*/  LDCU UR56, c[0x0][0x374] ;  /* 0x00006e80ff3877ac */ /* 0x000e640008000800 */
[----:B-1234-:R-:W-:-:S07]  /*5720*/  IMAD.IADD R37, R0, 0x1, R37 ;  /* 0x0000000100257824 */ /* 0x01efce00078e0225 */
.L_x_138:
[C---:B------:R-:W-:Y:S02]  /*5730*/  LEA R3, R89.reuse, UR44, 0x3 ;  /* 0x0000002c59037c11 */ /* 0x040fe4000f8e18ff */
[----:B------:R-:W-:Y:S02]  /*5740*/  SHF.L.U32 R0, R92, 0x1f, RZ ;  /* 0x0000001f5c007819 */ /* 0x000fe400000006ff */
[----:B------:R-:W-:Y:S02]  /*5750*/  LEA R5, R89, UR44, 0x4 ;  /* 0x0000002c59057c11 */ /* 0x000fe4000f8e20ff */
[----:B-1----:R-:W1:Y:S02]  /*5760*/  SYNCS.PHASECHK.TRANS64.TRYWAIT P0, [R3+URZ+0xf0], R0 ;  /* 0x0000f000030075a7 */ /* 0x002e6400080011ff */
[----:B-1----:R-:W-:Y:S05]  /*5770*/  @!P0 BRA `(.L_x_97) ;  /* 0x0000005000108947 */ /* 0x002fea0003800000 */
.L_x_194:
        /* <DEDUP_REMOVED lines=11> */
[----:B------:R-:W-:Y:S01]  /*5830*/  PLOP3.LUT P0, PT, PT, PT, UP1, 0x80, 0x8 ;  /* 0x000000000008781c */ /* 0x000fe20003f0f018 */
[----:B------:R-:W-:Y:S11]  /*5840*/  UP2UR UR45, UPR, URZ, 0x2 ;  /* 0x00000002ff2d7883 */ /* 0x000ff60008000000 */
[----:B------:R-:W-:Y:S01]  /*5850*/  @!UPT UIADD3 URZ, UPT, UPT, URZ, URZ, URZ ;  /* 0x000000fffffff290 */ /* 0x000fe2000fffe0ff */
[----:B-1----:R-:W-:Y:S02]  /*5860*/  @P0 SHF.R.U32.HI R0, RZ, 0x10, R5 ;  /* 0x00000010ff000819 */ /* 0x002fe40000011605 */
        /* <DEDUP_REMOVED lines=12> */
[----:B------:R-:W2:Y:S01]  /*5930*/  LDCU UR12, c[0x0][0xb20] ;  /* 0x00016400ff0c77ac */ /* 0x000ea20008000800 */
[----:B------:R-:W-:Y:S02]  /*5940*/  UIMAD.WIDE.U32 UR4, UR56, UR55, URZ ;  /* 0x00000037380472a5 */ /* 0x000fe4000f8e00ff */
[----:B------:R-:W-:Y:S02]  /*5950*/  UIMAD.WIDE.U32 UR6, UR57, UR52, URZ ;  /* 0x00000034390672a5 */ /* 0x000fe4000f8e00ff */
[----:B------:R-:W-:Y:S02]  /*5960*/  UISETP.NE.AND UP0, UPT, UR54, 0x1, UPT ;  /* 0x000000013600788c */ /* 0x000fe4000bf05270 */
[----:B------:R-:W-:Y:S02]  /*5970*/  UIMAD.WIDE.U32 UR8, UR37, UR55, URZ ;  /* 0x00000037250872a5 */ /* 0x000fe4000f8e00ff */
[----:B------:R-:W-:Y:S02]  /*5980*/  UIMAD.WIDE.U32 UR10, UR38, UR52, URZ ;  /* 0x00000034260a72a5 */ /* 0x000fe4000f8e00ff */
[----:B------:R-:W-:Y:S02]  /*5990*/  UISETP.NE.AND UP1, UPT, UR43, 0x1, UPT ;  /* 0x000000012b00788c */ /* 0x000fe4000bf25270 */
[----:B------:R-:W-:Y:S01]  /*59a0*/  UISETP.NE.AND UP2, UPT, UR42, 0x1, UPT ;  /* 0x000000012a00788c */ /* 0x000fe2000bf45270 */
[----:B------:R-:W-:Y:S02]  /*59b0*/  UMOV UR4, UR5 ;  /* 0x0000000500047c82 */ /* 0x000fe40008000000 */
[----:B--2---:R-:W-:Y:S03]  /*59c0*/  USHF.R.U32.HI UR5, URZ, UR12, UR4 ;  /* 0x0000000cff057299 */ /* 0x004fe60008011604 */
[----:B------:R-:W-:Y:S02]  /*59d0*/  UMOV UR4, UR7 ;  /* 0x0000000700047c82 */ /* 0x000fe40008000000 */
[----:B------:R-:W-:Y:S02]  /*59e0*/  USHF.R.U32.HI UR7, URZ, UR53, UR4 ;  /* 0x00000035ff077299 */ /* 0x000fe40008011604 */
[----:B------:R-:W-:Y:S02]  /*59f0*/  USEL UR4, UR56, UR5, !UP0 ;  /* 0x0000000538047287 */ /* 0x000fe4000c000000 */
[----:B------:R-:W-:Y:S01]  /*5a00*/  USEL UR7, UR57, UR7, !UP1 ;  /* 0x0000000739077287 */ /* 0x000fe2000c800000 */
[----:B------:R-:W-:Y:S01]  /*5a10*/  UMOV UR5, UR9 ;  /* 0x0000000900057c82 */ /* 0x000fe20008000000 */
[----:B------:R-:W-:Y:S02]  /*5a20*/  UIMAD.WIDE.U32 UR8, UR4, UR40, URZ ;  /* 0x00000028040872a5 */ /* 0x000fe4000f8e00ff */
[----:B------:R-:W-:Y:S03]  /*5a30*/  USHF.R.U32.HI UR6, URZ, UR12, UR5 ;  /* 0x0000000cff067299 */ /* 0x000fe60008011605 */
[----:B------:R-:W-:Y:S01]  /*5a40*/  UMOV UR5, UR11 ;  /* 0x0000000b00057c82 */ /* 0x000fe20008000000 */
[----:B------:R-:W-:Y:S02]  /*5a50*/  UIMAD.WIDE.U32 UR10, UR7, UR40, URZ ;  /* 0x00000028070a72a5 */ /* 0x000fe4000f8e00ff */
[----:B------:R-:W-:Y:S02]  /*5a60*/  USHF.R.U32.HI UR12, URZ, UR53, UR5 ;  /* 0x00000035ff0c7299 */ /* 0x000fe40008011605 */
[----:B------:R-:W-:Y:S01]  /*5a70*/  USEL UR6, UR37, UR6, !UP0 ;  /* 0x0000000625067287 */ /* 0x000fe2000c000000 */
[----:B------:R-:W-:Y:S02]  /*5a80*/  UMOV UR5, UR9 ;  /* 0x0000000900057c82 */ /* 0x000fe40008000000 */
[----:B------:R-:W-:Y:S01]  /*5a90*/  UMOV UR10, UR11 ;  /* 0x0000000b000a7c82 */ /* 0x000fe20008000000 */
[----:B------:R-:W-:Y:S02]  /*5aa0*/  @UP2 USHF.R.U32.HI UR4, URZ, UR41, UR5 ;  /* 0x00000029ff042299 */ /* 0x000fe40008011605 */
[----:B------:R-:W-:Y:S02]  /*5ab0*/  @UP2 USHF.R.U32.HI UR7, URZ, UR41, UR10 ;  /* 0x00000029ff072299 */ /* 0x000fe4000801160a */
[----:B------:R-:W-:Y:S02]  /*5ac0*/  UIMAD UR4, UR42, UR4, URZ ;  /* 0x000000042a0472a4 */ /* 0x000fe4000f8e02ff */
        /* <DEDUP_REMOVED lines=8> */
[----:B------:R-:W-:Y:S02]  /*5b50*/  USEL UR11, UR6, UR4, !UP2 ;  /* 0x00000004060b7287 */ /* 0x000fe4000d000000 */
[----:B------:R-:W-:Y:S02]  /*5b60*/  UIADD3 UR8, UPT, UPT, -UR5, URZ, URZ ;  /* 0x000000ff05087290 */ /* 0x000fe4000fffe1ff */
[----:B------:R-:W-:Y:S01]  /*5b70*/  UIADD3 UR10, UPT, UPT, -UR11, URZ, URZ ;  /* 0x000000ff0b0a7290 */ /* 0x000fe2000fffe1ff */
[----:B------:R-:W-:Y:S01]  /*5b80*/  @!UP0 UMOV UR4, UR9 ;  /* 0x0000000900048c82 */ /* 0x000fe20008000000 */
[----:B------:R-:W-:Y:S02]  /*5b90*/  UIADD3 UR9, UPT, UPT, -UR6, URZ, URZ ;  /* 0x000000ff06097290 */ /* 0x000fe4000fffe1ff */
[----:B------:R-:W-:Y:S02]  /*5ba0*/  @!UP0 USHF.R.U32.HI UR4, URZ, UR41, UR4 ;  /* 0x00000029ff048299 */ /* 0x000fe40008011604 */
[----:B------:R-:W-:Y:S02]  /*5bb0*/  UIMAD UR10, UR42, UR10, UR6 ;  /* 0x0000000a2a0a72a4 */ /* 0x000fe4000f8e0206 */
[----:B------:R-:W-:Y:S04]  /*5bc0*/  @!UP0 USEL UR4, UR5, UR4, !UP2 ;  /* 0x0000000405048287 */ /* 0x000fe8000d000000 */
[----:B------:R-:W-:Y:S02]  /*5bd0*/  @!UP0 UIMAD UR10, UR7, UR10, UR4 ;  /* 0x0000000a070a82a4 */ /* 0x000fe4000f8e0204 */
[----:B------:R-:W-:Y:S02]  /*5be0*/  @!UP0 UIADD3 UR11, UPT, UPT, UR11, -UR4, URZ ;  /* 0x800000040b0b8290 */ /* 0x000fe4000fffe0ff */
[----:B------:R-:W-:Y:S02]  /*5bf0*/  UIMAD UR7, UR43, UR8, UR38 ;  /* 0x000000082b0772a4 */ /* 0x000fe4000f8e0226 */
[----:B------:R-:W-:Y:S02]  /*5c00*/  @!UP0 UIMAD UR6, UR11, UR42, UR5 ;  /* 0x0000002a0b0682a4 */ /* 0x000fe4000f8e0205 */
[----:B------:R-:W-:Y:S01]  /*5c10*/  UIMAD UR4, UR54, UR9, UR37 ;  /* 0x00000009360472a4 */ /* 0x000fe2000f8e0225 */
[----:B------:R-:W-:Y:S02]  /*5c20*/  @!UP0 UMOV UR5, UR10 ;  /* 0x0000000a00058c82 */ /* 0x000fe40008000000 */
[----:B------:R-:W-:Y:S02]  /*5c30*/  UIMAD UR38, UR5, UR43, UR7 ;  /* 0x0000002b052672a4 */ /* 0x000fe4000f8e0207 */
[----:B------:R-:W-:Y:S11]  /*5c40*/  UIMAD UR37, UR6, UR54, UR4 ;  /* 0x00000036062572a4 */ /* 0x000ff6000f8e0204 */
[----:B------:R-:W-:Y:S01]  /*5c50*/  @!UPT UIADD3 URZ, UPT, UPT, URZ, URZ, URZ ;  /* 0x000000fffffff290 */ /* 0x000fe2000fffe0ff */
.L_x_98:
[----:B------:R-:W-:Y:S01]  /*5c60*/  UISETP.NE.AND UP0, UPT, UR39, 0x1, UPT ;  /* 0x000000012700788c */ /* 0x000fe2000bf05270 */
[----:B------:R-:W-:Y:S01]  /*5c70*/  IADD3 R89, PT, PT, R89, 0x1, RZ ;  /* 0x0000000159597810 */ /* 0x000fe20007ffe0ff */
[----:B------:R-:W-:Y:S02]  /*5c80*/  UIADD3 UR11, UPT, UPT, UR44, 0x200, URZ ;  /* 0x000002002c0b7890 */ /* 0x000fe4000fffe0ff */
[----:B------:R-:W-:Y:S02]  /*5c90*/  USHF.L.U32 UR50, UR16, 0x6, URZ ;  /* 0x0000000610327899 */ /* 0x000fe400080006ff */
[----:B------:R-:W-:Y:S05]  /*5ca0*/  USHF.L.U32 UR49, UR20, 0x8, URZ ;  /* 0x0000000814317899 */ /* 0x000fea00080006ff */
[----:B------:R-:W2:Y:S01]  /*5cb0*/  @!UP0 LDCU.128 UR12, c[0x0][0xb10] ;  /* 0x00016200ff0c87ac */ /* 0x000ea20008000c00 */
[----:B------:R-:W3:Y:S01]  /*5cc0*/  @!UP0 LDCU UR5, c[0x0][0xb0c] ;  /* 0x00016180ff0587ac */ /* 0x000ee20008000800 */
[----:B------:R-:W4:Y:S01]  /*5cd0*/  @!UP0 LDCU UR10, c[0x0][0xb20] ;  /* 0x00016400ff0a87ac */ /* 0x000f220008000800 */
[----:B--2---:R-:W-:Y:S02]  /*5ce0*/  UIMAD.WIDE.U32 UR8, UR38, UR12, URZ ;  /* 0x0000000c260872a5 */ /* 0x004fe4000f8e00ff */
[----:B------:R-:W-:Y:S02]  /*5cf0*/  UIMAD.WIDE.U32 UR6, UR37, UR15, URZ ;  /* 0x0000000f250672a5 */ /* 0x000fe4000f8e00ff */
[----:B------:R-:W-:Y:S03]  /*5d00*/  @!UP0 UISETP.NE.AND UP1, UPT, UR14, 0x1, UPT ;  /* 0x000000010e00888c */ /* 0x000fe6000bf25270 */
[----:B------:R-:W-:Y:S01]  /*5d10*/  @!UP0 UMOV UR4, UR9 ;  /* 0x0000000900048c82 */ /* 0x000fe20008000000 */
[----:B---3--:R-:W-:Y:S02]  /*5d20*/  @!UP0 UISETP.NE.AND UP2, UPT, UR5, 0x1, UPT ;  /* 0x000000010500888c */ /* 0x008fe4000bf45270 */
[----:B------:R-:W-:Y:S01]  /*5d30*/  @!UP0 USHF.R.U32.HI UR4, URZ, UR13, UR4 ;  /* 0x0000000dff048299 */ /* 0x000fe20008011604 */
[----:B------:R-:W-:Y:S02]  /*5d40*/  @!UP0 UMOV UR6, UR7 ;  /* 0x0000000700068c82 */ /* 0x000fe40008000000 */
[----:B----4-:R-:W-:Y:S02]  /*5d50*/  @!UP0 USHF.R.U32.HI UR6, URZ, UR10, UR6 ;  /* 0x0000000aff068299 */ /* 0x010fe40008011606 */
[----:B------:R-:W-:Y:S02]  /*5d60*/  @!UP0 USEL UR7, UR38, UR4, !UP2 ;  /* 0x0000000426078287 */ /* 0x000fe4000d000000 */
[----:B------:R-:W-:Y:S04]  /*5d70*/  @!UP0 USEL UR6, UR37, UR6, !UP1 ;  /* 0x0000000625068287 */ /* 0x000fe8000c800000 */
[----:B------:R-:W-:Y:S02]  /*5d80*/  @!UP0 UIADD3 UR4, UPT, UPT, -UR7, UR6, URZ ;  /* 0x0000000607048290 */ /* 0x000fe4000fffe1ff */
[----:B------:R-:W-:Y:S02]  /*5d90*/  @!UP0 UIADD3 UR6, UPT, UPT, UR7, -UR6, URZ ;  /* 0x8000000607068290 */ /* 0x000fe4000fffe0ff */
[----:B------:R-:W-:Y:S02]  /*5da0*/  @!UP0 UIMAD UR38, UR4, UR5, UR38 ;  /* 0x00000005042682a4 */ /* 0x000fe4000f8e0226 */
[----:B------:R-:W-:Y:S02]  /*5db0*/  @!UP0 UIMAD UR37, UR6, UR14, UR37 ;  /* 0x0000000e062582a4 */ /* 0x000fe4000f8e0225 */
[----:B------:R-:W-:Y:S09]  /*5dc0*/  ULOP3.LUT UP0, URZ, UR11, 0x1b0, URZ, 0xc0, !UPT ;  /* 0x000001b00bff7892 */ /* 0x000ff2000f80c0ff */
[----:B------:R-:W-:Y:S05]  /*5dd0*/  BRA.U !UP0, `(.L_x_99) ;  /* 0x0000000108407547 */ /* 0x000fea000b800000 */
[----:B------:R-:W2:Y:S01]  /*5de0*/  LDCU.64 UR8, c[0x4][0x88] ;  /* 0x01001100ff0877ac */ /* 0x000ea20008000a00 */
[----:B------:R-:W-:Y:S01]  /*5df0*/  MOV R3, 0x0 ;  /* 0x0000000000037802 */ /* 0x000fe20000000f00 */
[----:B------:R-:W-:Y:S02]  /*5e00*/  HFMA2 R12, -RZ, RZ, 0, 5.9604644775390625e-08 ;  /* 0x00000001ff0c7431 */ /* 0x000fe400000001ff */
[----:B------:R-:W-:Y:S02]  /*5e10*/  IMAD.MOV.U32 R8, RZ, RZ, 0x70 ;  /* 0x00000070ff087424 */ /* 0x000fe400078e00ff */
[----:B------:R-:W-:Y:S01]  /*5e20*/  IMAD.MOV.U32 R13, RZ, RZ, RZ ;  /* 0x000000ffff0d7224 */ /* 0x000fe200078e00ff */
[----:B------:R-:W3:Y:S01]  /*5e30*/  LDCU.64 UR6, c[0x4][0x90] ;  /* 0x01001200ff0677ac */ /* 0x000ee20008000a00 */
[----:B------:R-:W4:Y:S01]  /*5e40*/  LDC.64 R2, c[0x4][R3] ;  /* 0x0100000003027b82 */ /* 0x000f220000000a00 */
[----:B------:R-:W1:Y:S01]  /*5e50*/  LDCU.64 UR4, c[0x4][0x8] ;  /* 0x01000100ff0477ac */ /* 0x000e620008000a00 */
[----:B--2---:R-:W-:Y:S01]  /*5e60*/  MOV R5, UR9 ;  /* 0x0000000900057c02 */ /* 0x004fe20008000f00 */
[----:B------:R-:W-:Y:S01]  /*5e70*/  IMAD.U32 R4, RZ, RZ, UR8 ;  /* 0x00000008ff047e24 */ /* 0x000fe2000f8e00ff */
[----:B---3--:R-:W-:Y:S01]  /*5e80*/  MOV R7, UR7 ;  /* 0x0000000700077c02 */ /* 0x008fe20008000f00 */
[----:B------:R-:W-:Y:S01]  /*5e90*/  IMAD.U32 R6, RZ, RZ, UR6 ;  /* 0x00000006ff067e24 */ /* 0x000fe2000f8e00ff */
[----:B-1----:R-:W-:Y:S01]  /*5ea0*/  MOV R11, UR5 ;  /* 0x00000005000b7c02 */ /* 0x002fe20008000f00 */
[----:B------:R-:W-:Y:S02]  /*5eb0*/  IMAD.U32 R10, RZ, RZ, UR4 ;  /* 0x00000004ff0a7e24 */ /* 0x000fe4000f8e00ff */
[----:B------:R-:W-:Y:S07]  /*5ec0*/  LEPC R20, `(.L_x_99) ;  /* 0x000000001014794e */ /* 0x000fee0000000000 */
[----:B----45:R-:W-:Y:S05]  /*5ed0*/  CALL.ABS.NOINC R2 ;  /* 0x0000000002007343 */ /* 0x030fea0003c00000 */
.L_x_99:
[----:B------:R-:W-:Y:S01]  /*5ee0*/  LOP3.LUT P0, RZ, R96, 0x1b0, RZ, 0xc0, !PT ;  /* 0x000001b060ff7812 */ /* 0x000fe2000780c0ff */
[----:B------:R-:W-:Y:S11]  /*5ef0*/  BSSY.RECONVERGENT B6, `(.L_x_100) ;  /* 0x0000013000067945 */ /* 0x000ff60003800200 */
[----:B------:R-:W-:Y:S01]  /*5f00*/  @!UPT UIADD3 URZ, UPT, UPT, URZ, URZ, URZ ;  /* 0x000000fffffff290 */ /* 0x000fe2000fffe0ff */
[----:B------:R-:W-:Y:S05]  /*5f10*/  @!P0 BRA `(.L_x_101) ;  /* 0x0000000000408947 */ /* 0x000fea0003800000 */
        /* <DEDUP_REMOVED lines=16> */
.L_x_101:
[----:B------:R-:W-:Y:S05]  /*6020*/  BSYNC.RECONVERGENT B6 ;  /* 0x0000000000067941 */ /* 0x000fea0003800200 */
.L_x_100:
[----:B------:R-:W-:Y:S01]  /*6030*/  R2UR UR4, R88 ;  /* 0x00000000580472ca */ /* 0x000fe200000e0000 */
[----:B------:R-:W-:Y:S01]  /*6040*/  UISETP.NE.U32.AND UP0, UPT, UR60, URZ, UPT ;  /* 0x000000ff3c00728c */ /* 0x000fe2000bf05070 */
[----:B------:R-:W-:Y:S02]  /*6050*/  ISETP.NE.U32.AND P4, PT, R82, RZ, PT ;  /* 0x000000ff5200720c */ /* 0x000fe40003f85070 */
[----:B------:R-:W-:Y:S01]  /*6060*/  ISETP.NE.U32.AND P2, PT, RZ, UR46, PT ;  /* 0x0000002eff007c0c */ /* 0x000fe2000bf45070 */
[----:B------:R-:W-:Y:S01]  /*6070*/  UISETP.NE.AND.EX UP1, UPT, UR61, URZ, UPT, UP0 ;  /* 0x000000ff3d00728c */ /* 0x000fe2000bf25300 */
[----:B------:R-:W-:Y:S01]  /*6080*/  ISETP.NE.AND.EX P4, PT, R83, RZ, PT, P4 ;  /* 0x000000ff5300720c */ /* 0x000fe20003f85340 */
[----:B------:R-:W-:Y:S01]  /*6090*/  UPLOP3.LUT UP0, UPT, UPT, UPT, UPT, 0x40, 0x4 ;  /* 0x000000000004789c */ /* 0x000fe20003f0e870 */
[----:B------:R-:W-:Y:S05]  /*60a0*/  ISETP.NE.AND.EX P2, PT, RZ, UR47, PT, P2 ;  /* 0x0000002fff007c0c */ /* 0x000fea000bf45320 */
[----:B------:R-:W-:Y:S06]  /*60b0*/  UISETP.NE.AND UP2, UPT, UR4, URZ, UPT ;  /* 0x000000ff0400728c */ /* 0x000fec000bf45270 */
[----:B------:R-:W-:Y:S05]  /*60c0*/  PLOP3.LUT P1, PT, PT, PT, UP2, 0x80, 0x8 ;  /* 0x000000000008781c */ /* 0x000fea0003f2f028 */
[----:B------:R-:W-:Y:S06]  /*60d0*/  @UP2 UPLOP3.LUT UP0, UPT, UPT, UPT, UP1, 0x80, 0x8 ;  /* 0x000000000008289c */ /* 0x000fec0003f0f010 */
[----:B------:R-:W-:Y:S01]  /*60e0*/  PLOP3.LUT P0, PT, PT, PT, UP0, 0x80, 0x8 ;  /* 0x000000000008781c */ /* 0x000fe20003f0f008 */
[----:B------:R-:W-:Y:S01]  /*60f0*/  @!UPT UIADD3 URZ, UPT, UPT, URZ, URZ, URZ ;  /* 0x000000fffffff290 */ /* 0x000fe2000fffe0ff */
[----:B------:R-:W-:Y:S11]  /*6100*/  BRA.U !UP1, `(.L_x_102) ;  /* 0x00000001093c7547 */ /* 0x000ff6000b800000 */
[----:B------:R-:W-:Y:S01]  /*6110*/  UISETP.NE.U32.AND UP0, UPT, UR46, URZ, UPT ;  /* 0x000000ff2e00728c */ /* 0x000fe2000bf05070 */
[----:B-1----:R-:W-:Y:S01]  /*6120*/  HFMA2 R0, -RZ, RZ, 0, 5.9604644775390625e-08 ;  /* 0x00000001ff007431 */ /* 0x002fe200000001ff */
[----:B------:R-:W1:Y:S01]  /*6130*/  LDCU.64 UR8, c[0x0][0x358] ;  /* 0x00006b00ff0877ac */ /* 0x000e620008000a00 */
[----:B------:R-:W-:Y:S01]  /*6140*/  IMAD.MOV.U32 R85, RZ, RZ, 0x1 ;  /* 0x00000001ff557424 */ /* 0x000fe200078e00ff */
[----:B------:R-:W-:Y:S06]  /*6150*/  UISETP.NE.AND.EX UP0, UPT, UR47, URZ, UPT, UP0 ;  /* 0x000000ff2f00728c */ /* 0x000fec000bf05300 */
[----:B------:R-:W-:Y:S05]  /*6160*/  PLOP3.LUT P3, PT, PT, PT, UP0, 0x80, 0x8 ;  /* 0x000000000008781c */ /* 0x000fea0003f6f008 */
[----:B------:R-:W2:Y:S01]  /*6170*/  @UP0 LDCU.64 UR4, c[0x0][0x888] ;  /* 0x00011100ff0407ac */ /* 0x000ea20008000a00 */
[----:B------:R-:W-:Y:S07]  /*6180*/  @UP0 UIMAD UR6, UR36, UR60, URZ ;  /* 0x0000003c240602a4 */ /* 0x000fee000f8e02ff */
[----:B------:R-:W-:Y:S01]  /*6190*/  @!P3 PRMT R85, R0, 0x7610, R85 ;  /* 0x000076100055b816 */ /* 0x000fe20000000055 */
[----:B--2---:R-:W-:Y:S06]  /*61a0*/  @UP0 UIMAD.WIDE UR4, UR6, 0x4, UR4 ;  /* 0x00000004060408a5 */ /* 0x004fec000f8e0204 */
[----:B------:R-:W-:Y:S01]  /*61b0*/  IMAD.U32 R2, RZ, RZ, UR4 ;  /* 0x00000004ff027e24 */ /* 0x000fe2000f8e00ff */
[----:B------:R-:W-:Y:S04]  /*61c0*/  MOV R3, UR5 ;  /* 0x0000000500037c02 */ /* 0x000fe80008000f00 */
[----:B------:R-:W2:Y:S01]  /*61d0*/  @!UP0 LDCU UR4, c[0x0][0x880] ;  /* 0x00011000ff0487ac */ /* 0x000ea20008000800 */
[----:B-1---5:R3:W5:Y:S02]  /*61e0*/  @P3 LDG.E R41, desc[UR8][R2.64] ;  /* 0x0000000802293981 */ /* 0x022764000c1e1900 */
[----:B--23--:R-:W-:Y:S02]  /*61f0*/  @!P3 IMAD.U32 R41, RZ, RZ, UR4 ;  /* 0x00000004ff29be24 */ /* 0x00cfe4000f8e00ff */
.L_x_102:
[----:B------:R-:W-:Y:S05]  /*6200*/  @!P4 BRA `(.L_x_103) ;  /* 0x000000000024c947 */ /* 0x000fea0003800000 */
[----:B------:R-:W-:Y:S01]  /*6210*/  ISETP.NE.U32.AND P3, PT, R80, RZ, PT ;  /* 0x000000ff5000720c */ /* 0x000fe20003f65070 */
[----:B------:R-:W2:Y:S03]  /*6220*/  LDCU.64 UR4, c[0x0][0x358] ;  /* 0x00006b00ff0477ac */ /* 0x000ea60008000a00 */
[----:B------:R-:W-:Y:S11]  /*6230*/  ISETP.NE.AND.EX P3, PT, R81, RZ, PT, P3 ;  /* 0x000000ff5100720c */ /* 0x000ff60003f65330 */
[----:B------:R-:W-:Y:S02]  /*6240*/  @!UPT UIADD3 URZ, UPT, UPT, URZ, URZ, URZ ;  /* 0x000000fffffff290 */ /* 0x000fe4000fffe0ff */
[----:B------:R-:W3:Y:S01]  /*6250*/  @P3 LDC.64 R2, c[0x0][0x8a8] ;  /* 0x00022a00ff023b82 */ /* 0x000ee20000000a00 */
[----:B-1----:R-:W-:Y:S04]  /*6260*/  @P3 IMAD R0, R82, UR36, RZ ;  /* 0x0000002452003c24 */ /* 0x002fe8000f8e02ff */
[----:B---3--:R-:W-:Y:S05]  /*6270*/  @P3 IMAD.WIDE R2, R0, 0x4, R2 ;  /* 0x0000000400023825 */ /* 0x008fea00078e0202 */
[----:B--2--5:R2:W5:Y:S02]  /*6280*/  @P3 LDG.E R38, desc[UR4][R2.64] ;  /* 0x0000000402263981 */ /* 0x024564000c1e1900 */
[----:B--2---:R-:W3:Y:S02]  /*6290*/  @!P3 LDC R38, c[0x0][0x8a0] ;  /* 0x00022800ff26bb82 */ /* 0x004ee40000000800 */
.L_x_103:
[----:B-----5:R-:W-:Y:S01]  /*62a0*/  FSETP.NEU.AND P4, PT, R41, RZ, PT ;  /* 0x000000ff2900720b */ /* 0x020fe20003f8d000 */
[----:B------:R-:W-:Y:S01]  /*62b0*/  BSSY B1, `(.L_x_104) ;  /* 0x0000042000017945 */ /* 0x000fe20003800000 */
[----:B------:R-:W-:Y:S01]  /*62c0*/  SEL R6, RZ, 0xffffffff, P2 ;  /* 0xffffffffff067807 */ /* 0x000fe20001000000 */
[----:B------:R-:W-:Y:S01]  /*62d0*/  IMAD.MOV.U32 R100, RZ, RZ, 0x1 ;  /* 0x00000001ff647424 */ /* 0x000fe200078e00ff */
[----:B------:R-:W-:Y:S02]  /*62e0*/  LOP3.LUT P3, RZ, R85, 0xff, RZ, 0xc0, !PT ;  /* 0x000000ff55ff7812 */ /* 0x000fe4000786c0ff */
[----:B------:R-:W-:Y:S02]  /*62f0*/  CS2R R78, SRZ ;  /* 0x00000000004e7805 */ /* 0x000fe4000001ff00 */
[----:B------:R-:W-:Y:S02]  /*6300*/  @P1 SEL R3, RZ, 0xffffffff, P4 ;  /* 0xffffffffff031807 */ /* 0x000fe40002000000 */
[----:B------:R-:W-:Y:S02]  /*6310*/  CS2R R76, SRZ ;  /* 0x00000000004c7805 */ /* 0x000fe4000001ff00 */
[----:B------:R-:W-:Y:S02]  /*6320*/  LEA R2, R93, UR44, 0x3 ;  /* 0x0000002c5d027c11 */ /* 0x000fe4000f8e18ff */
[----:B------:R-:W-:Y:S02]  /*6330*/  CS2R R74, SRZ ;  /* 0x00000000004a7805 */ /* 0x000fe4000001ff00 */
[----:B------:R-:W-:Y:S02]  /*6340*/  @P0 SEL R3, R6, R3, !P3 ;  /* 0x0000000306030207 */ /* 0x000fe40005800000 */
[----:B------:R-:W-:Y:S02]  /*6350*/  CS2R R72, SRZ ;  /* 0x0000000000487805 */ /* 0x000fe4000001ff00 */
[----:B------:R-:W-:Y:S02]  /*6360*/  LEA R71, R36, UR44, 0x3 ;  /* 0x0000002c24477c11 */ /* 0x000fe4000f8e18ff */
[----:B------:R-:W-:Y:S02]  /*6370*/  @P1 LOP3.LUT R3, R3, 0x1, RZ, 0xc0, !PT ;  /* 0x0000000103031812 */ /* 0x000fe400078ec0ff */
[----:B------:R-:W-:Y:S02]  /*6380*/  SHF.L.U32 R4, R94, 0x1f, RZ ;  /* 0x0000001f5e047819 */ /* 0x000fe400000006ff */
[----:B------:R-:W-:Y:S02]  /*6390*/  ISETP.NE.U32.OR P6, PT, R3, 0x1, !P1 ;  /* 0x000000010300780c */ /* 0x000fe40004fc5470 */
[----:B------:R-:W-:Y:S02]  /*63a0*/  PLOP3.LUT P2, PT, PT, PT, UP1, 0x80, 0x8 ;  /* 0x000000000008781c */ /* 0x000fe40003f4f018 */
[----:B------:R-:W-:Y:S02]  /*63b0*/  LEA.HI R39, R36, R36, RZ, 0x1 ;  /* 0x0000002424277211 */ /* 0x000fe400078f08ff */
[----:B------:R-:W-:Y:S02]  /*63c0*/  SEL R3, RZ, 0xffffffff, P4 ;  /* 0xffffffffff037807 */ /* 0x000fe40002000000 */
[----:B------:R-:W-:Y:S01]  /*63d0*/  P2R R102, PR, RZ, 0x40 ;  /* 0x00000040ff667803 */ /* 0x000fe20000000000 */
[C---:B-1----:R-:W-:Y:S01]  /*63e0*/  IMAD.SHL.U32 R0, R39.reuse, 0x80, RZ ;  /* 0x0000008027007824 */ /* 0x042fe200078e00ff */
[----:B------:R-:W-:Y:S03]  /*63f0*/  LOP3.LUT R39, R39, 0xffe, RZ, 0xc0, !PT ;  /* 0x00000ffe27277812 */ /* 0x000fe600078ec0ff */
[----:B------:R-:W-:Y:S02]  /*6400*/  @P6 SHF.L.U32 R5, R91, 0x1f, RZ ;  /* 0x0000001f5b056819 */ /* 0x000fe400000006ff */
[----:B------:R-:W-:Y:S01]  /*6410*/  @P2 SEL R3, R6, R3, !P3 ;  /* 0x0000000306032207 */ /* 0x000fe20005800000 */
[----:B------:R-:W-:Y:S01]  /*6420*/  IMAD.IADD R39, R36, 0x1, -R39 ;  /* 0x0000000124277824 */ /* 0x000fe200078e0a27 */
[----:B------:R-:W1:Y:S01]  /*6430*/  @P6 SYNCS.PHASECHK.TRANS64.TRYWAIT P1, [R2+URZ+0xa0], R5 ;  /* 0x0000a005020065a7 */ /* 0x000e6200080211ff */
[----:B------:R-:W-:Y:S02]  /*6440*/  LOP3.LUT R0, R0, 0xffffff00, RZ, 0xc0, !PT ;  /* 0xffffff0000007812 */ /* 0x000fe400078ec0ff */
[----:B------:R-:W-:Y:S03]  /*6450*/  LOP3.LUT R3, R3, 0x1, RZ, 0xc0, !PT ;  /* 0x0000000103037812 */ /* 0x000fe600078ec0ff */
[----:B------:R-:W-:Y:S01]  /*6460*/  IMAD.IADD R0, R37, 0x1, R0 ;  /* 0x0000000125007824 */ /* 0x000fe200078e0200 */
[----:B------:R-:W-:Y:S03]  /*6470*/  ISETP.NE.U32.AND P5, PT, R3, 0x1, PT ;  /* 0x000000010300780c */ /* 0x000fe60003fa5070 */
[----:B------:R-:W-:Y:S01]  /*6480*/  IMAD R39, R39, 0x100000, R0 ;  /* 0x0010000027277824 */ /* 0x000fe200078e0200 */
[----:B------:R-:W-:Y:S01]  /*6490*/  P2R R101, PR, RZ, 0x20 ;  /* 0x00000020ff657803 */ /* 0x000fe20000000000 */
[----:B------:R2:W4:Y:S01]  /*64a0*/  SYNCS.PHASECHK.TRANS64.TRYWAIT P0, [R71+URZ+0x110], R4 ;  /* 0x00011004470075a7 */ /* 0x00052200080011ff */
[----:B-1----:R-:W-:Y:S01]  /*64b0*/  @P6 SEL R100, RZ, 0x1, !P1 ;  /* 0x00000001ff646807 */ /* 0x002fe20004800000 */
[----:B--2---:R-:W-:Y:S06]  /*64c0*/  @!P6 BRA `(.L_x_105) ;  /* 0x000000000080e947 */ /* 0x004fec0003800000 */
[----:B------:R-:W-:Y:S01]  /*64d0*/  @P5 IMAD R6, R93, 0x1000, R84 ;  /* 0x000010005d065824 */ /* 0x000fe200078e0254 */
[----:B------:R-:W1:Y:S01]  /*64e0*/  S2R R0, SR_CgaCtaId ;  /* 0x0000000000007919 */ /* 0x000e620000008800 */
[----:B------:R-:W-:Y:S01]  /*64f0*/  ISETP.NE.AND P1, PT, R100, RZ, PT ;  /* 0x000000ff6400720c */ /* 0x000fe20003f25270 */
[----:B------:R-:W-:Y:S01]  /*6500*/  BSSY B0, `(.L_x_106) ;  /* 0x000000b000007945 */ /* 0x000fe20003800000 */
[----:B------:R-:W-:Y:S01]  /*6510*/  @P5 VIADD R5, R6, UR44 ;  /* 0x0000002c06055c36 */ /* 0x000fe20008000000 */
[----:B------:R-:W-:Y:S02]  /*6520*/  CS2R R74, SRZ ;  /* 0x00000000004a7805 */ /* 0x000fe4000001ff00 */
[----:B------:R-:W-:Y:S02]  /*6530*/  CS2R R72, SRZ ;  /* 0x0000000000487805 */ /* 0x000fe4000001ff00 */
[----:B------:R-:W-:Y:S01]  /*6540*/  CS2R R78, SRZ ;  /* 0x00000000004e7805 */ /* 0x000fe2000001ff00 */
[----:B------:R-:W-:Y:S01]  /*6550*/  @P5 IMAD R5, R95, -0x10, R5 ;  /* 0xfffffff05f055824 */ /* 0x000fe200078e0205 */
[----:B------:R-:W-:Y:S04]  /*6560*/  CS2R R76, SRZ ;  /* 0x00000000004c7805 */ /* 0x000fe8000001ff00 */
[----:B------:R-:W-:Y:S05]  /*6570*/  @P1 BRA `(.L_x_107) ;  /* 0x00000000000c1947 */ /* 0x000fea0003800000 */
[----:B------:R-:W-:Y:S04]  /*6580*/  SHF.L.U32 R3, R91, 0x1f, RZ ;  /* 0x0000001f5b037819 */ /* 0x000fe800000006ff */
[----:B------:R-:W2:Y:S02]  /*6590*/  SYNCS.PHASECHK.TRANS64.TRYWAIT P1, [R2+URZ+0xa0], R3 ;  /* 0x0000a003020075a7 */ /* 0x000ea400080211ff */
[----:B--2---:R-:W-:Y:S05]  /*65a0*/  @!P1 BRA `(.L_x_108) ;  /* 0x0000004000989947 */ /* 0x004fea0003800000 */
.L_x_107:
[----:B------:R-:W-:Y:S05]  /*65b0*/  BSYNC B0 ;  /* 0x0000000000007941 */ /* 0x000fea0003800000 */
.L_x_106:
[----:B------:R-:W-:Y:S01]  /*65c0*/  ISETP.NE.AND P1, PT, R101, RZ, PT ;  /* 0x000000ff6500720c */ /* 0x000fe20003f25270 */
[----:B--2---:R-:W-:Y:S02]  /*65d0*/  VIADD R3, R2, 0xc0 ;  /* 0x000000c002037836 */ /* 0x004fe40000000000 */
[----:B------:R-:W-:Y:S03]  /*65e0*/  VIADD R93, R93, 0x1 ;  /* 0x000000015d5d7836 */ /* 0x000fe60000000000 */
[----:B-1----:R-:W-:Y:S07]  /*65f0*/  PRMT R0, R0, 0x654, R3 ;  /* 0x0000065400007816 */ /* 0x002fee0000000003 */
[----:B------:R1:W2:Y:S04]  /*6600*/  @P1 LDS.128 R72, [R6+UR44+0x200] ;  /* 0x0002002c06481984 */ /* 0x0002a80008000c00 */
[----:B------:R1:W1:Y:S01]  /*6610*/  @P1 LDS.128 R76, [R5+0x210] ;  /* 0x00021000054c1984 */ /* 0x0002620000000c00 */
[C---:B------:R-:W-:Y:S01]  /*6620*/  ISETP.NE.AND P1, PT, R93.reuse, 0x4, PT ;  /* 0x000000045d00780c */ /* 0x040fe20003f25270 */
[----:B------:R-:W-:Y:S01]  /*6630*/  @!PT LDS RZ, [RZ] ;  /* 0x00000000fffff984 */ /* 0x000fe20000000800 */
[----:B------:R-:W-:Y:S01]  /*6640*/  @!PT LDS RZ, [RZ] ;  /* 0x00000000fffff984 */ /* 0x000fe20000000800 */
[----:B------:R-:W-:Y:S01]  /*6650*/  @!PT LDS RZ, [RZ] ;  /* 0x00000000fffff984 */ /* 0x000fe20000000800 */
[----:B------:R-:W-:Y:S01]  /*6660*/  @!PT LDS RZ, [RZ] ;  /* 0x00000000fffff984 */ /* 0x000fe20000000800 */
[----:B------:R5:W-:Y:S06]  /*6670*/  MEMBAR.ALL.CTA ;  /* 0x0000000000007992 */ /* 0x000bec0000008000 */
[----:B-----5:R-:W5:Y:S01]  /*6680*/  FENCE.VIEW.ASYNC.S ;  /* 0x00000000000073c6 */ /* 0x020f620000000000 */
[----:B------:R-:W-:Y:S01]  /*6690*/  SEL R93, R93, RZ, P1 ;  /* 0x000000ff5d5d7207 */ /* 0x000fe20000800000 */
[----:B-----5:R5:W-:Y:S02]  /*66a0*/  SYNCS.ARRIVE.TRANS64.RED.A1T0 RZ, [R0+URZ], RZ ;  /* 0x000000ff00ff79a7 */ /* 0x020be400081004ff */
[----:B-----5:R-:W-:Y:S04]  /*66b0*/  SEL R0, RZ, 0x1, P1 ;  /* 0x00000001ff007807 */ /* 0x020fe80000800000 */
[----:B--2---:R-:W-:Y:S02]  /*66c0*/  LOP3.LUT R91, R91, R0, RZ, 0x3c, !PT ;  /* 0x000000005b5b7212 */ /* 0x004fe400078e3cff */
.L_x_105:
[----:B------:R-:W-:Y:S05]  /*66d0*/  BSYNC B1 ;  /* 0x0000000000017941 */ /* 0x000fea0003800000 */
.L_x_104:
[----:B------:R-:W-:Y:S04]  /*66e0*/  SHF.R.U32.HI R3, RZ, 0x15, R39 ;  /* 0x00000015ff037819 */ /* 0x000fe80000011627 */
[----:B------:R-:W-:Y:S01]  /*66f0*/  LOP3.LUT P1, RZ, R3, 0x3, R86, 0x48, !PT ;  /* 0x0000000303ff7812 */ /* 0x000fe20007824856 */
[----:B------:R-:W-:Y:S01]  /*6700*/  @!UPT UIADD3 URZ, UPT, UPT, URZ, URZ, URZ ;  /* 0x000000fffffff290 */ /* 0x000fe2000fffe0ff */
[----:B----4-:R-:W-:Y:S11]  /*6710*/  @P0 BRA `(.L_x_109) ;  /* 0x0000000000080947 */ /* 0x010ff60003800000 */
[----:B------:R-:W2:Y:S02]  /*6720*/  SYNCS.PHASECHK.TRANS64.TRYWAIT P0, [R71+URZ+0x110], R4 ;  /* 0x00011004470075a7 */ /* 0x000ea400080011ff */
[----:B--2---:R-:W-:Y:S05]  /*6730*/  @!P0 BRA `(.L_x_110) ;  /* 0x0000004000488947 */ /* 0x004fea0003800000 */
.L_x_109:
[----:B------:R-:W-:Y:S05]  /*6740*/  @!P1 BRA `(.L_x_111) ;  /* 0x0000000000409947 */ /* 0x000fea0003800000 */
[----:B------:R-:W1:Y:S01]  /*6750*/  LDCU.64 UR8, c[0x4][0x78] ;  /* 0x01000f00ff0877ac */ /* 0x000e620008000a00 */
[----:B------:R-:W-:Y:S01]  /*6760*/  MOV R3, 0x0 ;  /* 0x0000000000037802 */ /* 0x000fe20000000f00 */
[----:B------:R-:W-:Y:S02]  /*6770*/  HFMA2 R12, -RZ, RZ, 0, 5.9604644775390625e-08 ;  /* 0x00000001ff0c7431 */ /* 0x000fe400000001ff */
[----:B------:R-:W-:Y:S02]  /*6780*/  IMAD.MOV.U32 R8, RZ, RZ, 0x192 ;  /* 0x00000192ff087424 */ /* 0x000fe400078e00ff */
[----:B------:R-:W-:Y:S01]  /*6790*/  IMAD.MOV.U32 R13, RZ, RZ, RZ ;  /* 0x000000ffff0d7224 */ /* 0x000fe200078e00ff */
[----:B------:R-:W4:Y:S01]  /*67a0*/  LDCU.64 UR6, c[0x4][0x80] ;  /* 0x01001000ff0677ac */ /* 0x000f220008000a00 */
[----:B------:R-:W3:Y:S01]  /*67b0*/  LDC.64 R2, c[0x4][R3] ;  /* 0x0100000003027b82 */ /* 0x000ee20000000a00 */
[----:B------:R-:W5:Y:S01]  /*67c0*/  LDCU.64 UR4, c[0x4][0x18] ;  /* 0x01000300ff0477ac */ /* 0x000f620008000a00 */
[----:B-1----:R-:W-:Y:S01]  /*67d0*/  MOV R5, UR9 ;  /* 0x0000000900057c02 */ /* 0x002fe20008000f00 */
[----:B--2---:R-:W-:Y:S01]  /*67e0*/  IMAD.U32 R4, RZ, RZ, UR8 ;  /* 0x00000008ff047e24 */ /* 0x004fe2000f8e00ff */
[----:B----4-:R-:W-:Y:S01]  /*67f0*/  MOV R7, UR7 ;  /* 0x0000000700077c02 */ /* 0x010fe20008000f00 */
[----:B------:R-:W-:Y:S01]  /*6800*/  IMAD.U32 R6, RZ, RZ, UR6 ;  /* 0x00000006ff067e24 */ /* 0x000fe2000f8e00ff */
[----:B-----5:R-:W-:Y:S01]  /*6810*/  MOV R11, UR5 ;  /* 0x00000005000b7c02 */ /* 0x020fe20008000f00 */
[----:B------:R-:W-:Y:S02]  /*6820*/  IMAD.U32 R10, RZ, RZ, UR4 ;  /* 0x00000004ff0a7e24 */ /* 0x000fe4000f8e00ff */
[----:B------:R-:W-:Y:S07]  /*6830*/  LEPC R20, `(.L_x_111) ;  /* 0x000000001014794e */ /* 0x000fee0000000000 */
[----:B---3--:R-:W-:Y:S05]  /*6840*/  CALL.ABS.NOINC R2 ;  /* 0x0000000002007343 */ /* 0x008fea0003c00000 */
.L_x_111:
[-C--:B------:R-:W-:Y:S01]  /*6850*/  F2FP.F16.E4M3.UNPACK_B R42, R72.reuse ;  /* 0x00000048ff2a723e */ /* 0x080fe200020006ff */
[----:B------:R-:W-:Y:S05]  /*6860*/  WARPSYNC.ALL ;  /* 0x0000000000007948 */ /* 0x000fea0003800000 */
[----:B------:R-:W-:Y:S01]  /*6870*/  R2UR UR4, R39 ;  /* 0x00000000270472ca */ /* 0x000fe200000e0000 */
[--C-:B------:R-:W-:Y:S01]  /*6880*/  HADD2.F32 R40, -RZ, R42.reuse.H0_H0 ;  /* 0x2000002aff287230 */ /* 0x100fe20000004100 */
[----:B------:R-:W-:Y:S01]  /*6890*/  F2FP.F16.E4M3.UNPACK_B R43, R72.H1 ;  /* 0x00000048ff2b723e */ /* 0x000fe200030006ff */
[----:B------:R-:W-:Y:S01]  /*68a0*/  HADD2.F32 R42, -RZ, R42.H1_H1 ;  /* 0x3000002aff2a7230 */ /* 0x000fe20000004100 */
[-C--:B------:R-:W-:Y:S01]  /*68b0*/  F2FP.F16.E4M3.UNPACK_B R45, R73.reuse ;  /* 0x00000049ff2d723e */ /* 0x080fe200020006ff */
[----:B------:R-:W-:Y:S01]  /*68c0*/  BSSY.RECONVERGENT B0, `(.L_x_112) ;  /* 0x0000099000007945 */ /* 0x000fe20003800200 */
[----:B------:R-:W-:Y:S01]  /*68d0*/  F2FP.F16.E4M3.UNPACK_B R47, R73.H1 ;  /* 0x00000049ff2f723e */ /* 0x000fe200030006ff */
[--C-:B------:R-:W-:Y:S01]  /*68e0*/  HADD2.F32 R44, -RZ, R43.reuse.H0_H0 ;  /* 0x2000002bff2c7230 */ /* 0x100fe20000004100 */
[-C--:B------:R-:W-:Y:S01]  /*68f0*/  F2FP.F16.E4M3.UNPACK_B R49, R74.reuse ;  /* 0x0000004aff31723e */ /* 0x080fe200020006ff */
[----:B------:R-:W-:Y:S01]  /*6900*/  HADD2.F32 R46, -RZ, R43.H1_H1 ;  /* 0x3000002bff2e7230 */ /* 0x000fe20000004100 */
[----:B------:R-:W-:Y:S01]  /*6910*/  F2FP.F16.E4M3.UNPACK_B R51, R74.H1 ;  /* 0x0000004aff33723e */ /* 0x000fe200030006ff */
[--C-:B------:R-:W-:Y:S01]  /*6920*/  HADD2.F32 R43, -RZ, R45.reuse.H0_H0 ;  /* 0x2000002dff2b7230 */ /* 0x100fe20000004100 */
[-C--:B------:R-:W-:Y:S01]  /*6930*/  F2FP.F16.E4M3.UNPACK_B R53, R75.reuse ;  /* 0x0000004bff35723e */ /* 0x080fe200020006ff */
[----:B-12---:R-:W-:Y:S01]  /*6940*/  LDTM.16dp32bit_t0_t15.x32 R4, tmem[UR4] ;  /* 0x00000004000479ee */ /* 0x006fe20008a80000 */
[----:B------:R-:W3:Y:S01]  /*6950*/  LDTM.16dp32bit_t16_t31.x32 R4, tmem[UR4+0x20] ;  /* 0x00002004000479ee */ /* 0x000ee20008aa0000 */
[----:B------:R-:W-:Y:S01]  /*6960*/  IADD3 R112, PT, PT, R84, UR44, RZ ;  /* 0x0000002c54707c10 */ /* 0x000fe2000fffe0ff */
[----:B------:R-:W-:Y:S01]  /*6970*/  HADD2.F32 R48, -RZ, R45.H1_H1 ;  /* 0x3000002dff307230 */ /* 0x000fe20000004100 */
[----:B------:R-:W-:Y:S01]  /*6980*/  SHF.L.U32 R103, R90, 0x4, RZ ;  /* 0x000000045a677819 */ /* 0x000fe200000006ff */
[----:B------:R-:W-:Y:S01]  /*6990*/  HADD2.F32 R52, -RZ, R49.H1_H1 ;  /* 0x30000031ff347230 */ /* 0x000fe20000004100 */
[----:B------:R-:W-:Y:S01]  /*69a0*/  F2FP.F16.E4M3.UNPACK_B R55, R75.H1 ;  /* 0x0000004bff37723e */ /* 0x000fe200030006ff */
[----:B------:R-:W-:Y:S01]  /*69b0*/  HADD2.F32 R56, -RZ, R53.H1_H1 ;  /* 0x30000035ff387230 */ /* 0x000fe20000004100 */
[-C--:B------:R-:W-:Y:S01]  /*69c0*/  F2FP.F16.E4M3.UNPACK_B R57, R76.reuse ;  /* 0x0000004cff39723e */ /* 0x080fe200020006ff */
[--C-:B------:R-:W-:Y:S01]  /*69d0*/  HADD2.F32 R45, -RZ, R47.reuse.H0_H0 ;  /* 0x2000002fff2d7230 */ /* 0x100fe20000004100 */
[----:B------:R-:W-:Y:S01]  /*69e0*/  F2FP.F16.E4M3.UNPACK_B R59, R76.H1 ;  /* 0x0000004cff3b723e */ /* 0x000fe200030006ff */
[----:B------:R-:W-:Y:S01]  /*69f0*/  HADD2.F32 R50, -RZ, R47.H1_H1 ;  /* 0x3000002fff327230 */ /* 0x000fe20000004100 */
[-C--:B------:R-:W-:Y:S01]  /*6a00*/  F2FP.F16.E4M3.UNPACK_B R61, R77.reuse ;  /* 0x0000004dff3d723e */ /* 0x080fe200020006ff */
[----:B------:R-:W-:Y:S01]  /*6a10*/  HADD2.F32 R47, -RZ, R49.H0_H0 ;  /* 0x20000031ff2f7230 */ /* 0x000fe20000004100 */
[----:B------:R-:W-:Y:S01]  /*6a20*/  F2FP.F16.E4M3.UNPACK_B R63, R77.H1 ;  /* 0x0000004dff3f723e */ /* 0x000fe200030006ff */
[----:B------:R-:W-:Y:S01]  /*6a30*/  HADD2.F32 R60, -RZ, R57.H1_H1 ;  /* 0x30000039ff3c7230 */ /* 0x000fe20000004100 */
[-C--:B------:R-:W-:Y:S01]  /*6a40*/  F2FP.F16.E4M3.UNPACK_B R65, R78.reuse ;  /* 0x0000004eff41723e */ /* 0x080fe200020006ff */
[----:B------:R-:W-:Y:S01]  /*6a50*/  HADD2.F32 R64, -RZ, R61.H1_H1 ;  /* 0x3000003dff407230 */ /* 0x000fe20000004100 */
[----:B------:R-:W-:Y:S01]  /*6a60*/  F2FP.F16.E4M3.UNPACK_B R67, R78.H1 ;  /* 0x0000004eff43723e */ /* 0x000fe200030006ff */
[----:B------:R-:W-:Y:S01]  /*6a70*/  HADD2.F32 R49, -RZ, R51.H0_H0 ;  /* 0x20000033ff317230 */ /* 0x000fe20000004100 */
[----:B------:R-:W-:Y:S01]  /*6a80*/  ISETP.NE.AND P0, PT, R97, RZ, PT ;  /* 0x000000ff6100720c */ /* 0x000fe20003f05270 */
[----:B------:R-:W-:Y:S01]  /*6a90*/  HADD2.F32 R68, -RZ, R65.H1_H1 ;  /* 0x30000041ff447230 */ /* 0x000fe20000004100 */
[----:B------:R-:W-:Y:S01]  /*6aa0*/  ISETP.NE.AND P6, PT, R102, RZ, PT ;  /* 0x000000ff6600720c */ /* 0x000fe20003fc5270 */
[----:B------:R-:W-:Y:S02]  /*6ab0*/  HADD2.F32 R54, -RZ, R51.H1_H1 ;  /* 0x30000033ff367230 */ /* 0x000fe40000004100 */
[C---:B---3--:R-:W-:Y:S01]  /*6ac0*/  FMUL R0, R38.reuse, R4 ;  /* 0x0000000426007220 */ /* 0x048fe20000400000 */
[C---:B------:R-:W-:Y:S01]  /*6ad0*/  FMUL R2, R38.reuse, R5 ;  /* 0x0000000526027220 */ /* 0x040fe20000400000 */
[C---:B------:R-:W-:Y:S01]  /*6ae0*/  FMUL R4, R38.reuse, R8 ;  /* 0x0000000826047220 */ /* 0x040fe20000400000 */
[C---:B------:R-:W-:Y:S01]  /*6af0*/  FMUL R5, R38.reuse, R9 ;  /* 0x0000000926057220 */ /* 0x040fe20000400000 */
[C---:B------:R-:W-:Y:S01]  /*6b00*/  FFMA R0, R41.reuse, R40, R0 ;  /* 0x0000002829007223 */ /* 0x040fe20000000000 */
[C---:B------:R-:W-:Y:S01]  /*6b10*/  FFMA R2, R41.reuse, R42, R2 ;  /* 0x0000002a29027223 */ /* 0x040fe20000000002 */
[C---:B------:R-:W-:Y:S01]  /*6b20*/  FMUL R8, R38.reuse, R12 ;  /* 0x0000000c26087220 */ /* 0x040fe20000400000 */
[C---:B------:R-:W-:Y:S01]  /*6b30*/  FMUL R9, R38.reuse, R13 ;  /* 0x0000000d26097220 */ /* 0x040fe20000400000 */
[----:B------:R-:W-:Y:S02]  /*6b40*/  HADD2.F32 R51, -RZ, R53.H0_H0 ;  /* 0x20000035ff337230 */ /* 0x000fe40000004100 */
[C---:B------:R-:W-:Y:S01]  /*6b50*/  FMUL R12, R38.reuse, R16 ;  /* 0x00000010260c7220 */ /* 0x040fe20000400000 */
        /* <DEDUP_REMOVED lines=13> */
[C---:B------:R-:W-:Y:S01]  /*6c30*/  FFMA R3, R41.reuse, R44, R3 ;  /* 0x0000002c29037223 */ /* 0x040fe20000000003 */
[----:B------:R-:W-:Y:S01]  /*6c40*/  F2FP.F16.E4M3.UNPACK_B R40, R79 ;  /* 0x0000004fff28723e */ /* 0x000fe200020006ff */
[C---:B------:R-:W-:Y:S01]  /*6c50*/  FFMA R7, R41.reuse, R46, R7 ;  /* 0x0000002e29077223 */ /* 0x040fe20000000007 */
[C---:B------:R-:W-:Y:S01]  /*6c60*/  FFMA R4, R41.reuse, R43, R4 ;  /* 0x0000002b29047223 */ /* 0x040fe20000000004 */
[----:B------:R-:W-:Y:S01]  /*6c70*/  F2FP.F16.E4M3.UNPACK_B R42, R79.H1 ;  /* 0x0000004fff2a723e */ /* 0x000fe200030006ff */
[C---:B------:R-:W-:Y:S01]  /*6c80*/  FFMA R5, R41.reuse, R48, R5 ;  /* 0x0000003029057223 */ /* 0x040fe20000000005 */
[----:B------:R-:W-:Y:S01]  /*6c90*/  FFMA R6, R41, R45, R6 ;  /* 0x0000002d29067223 */ /* 0x000fe20000000006 */
[----:B------:R-:W-:Y:S01]  /*6ca0*/  F2FP.SATFINITE.E4M3.F32.PACK_AB_MERGE_C R99, R7, R3, RZ ;  /* 0x000000030763723e */ /* 0x000fe200048070ff */
[C---:B------:R-:W-:Y:S01]  /*6cb0*/  FFMA R11, R41.reuse, R50, R11 ;  /* 0x00000032290b7223 */ /* 0x040fe2000000000b */
[C---:B------:R-:W-:Y:S01]  /*6cc0*/  FFMA R8, R41.reuse, R47, R8 ;  /* 0x0000002f29087223 */ /* 0x040fe20000000008 */
[----:B------:R-:W-:Y:S01]  /*6cd0*/  FMUL R10, R38, R14 ;  /* 0x0000000e260a7220 */ /* 0x000fe20000400000 */
[----:B------:R-:W-:Y:S01]  /*6ce0*/  F2FP.SATFINITE.E4M3.F32.PACK_AB_MERGE_C R104, R2, R0, R99 ;  /* 0x000000000268723e */ /* 0x000fe20004807063 */
[----:B------:R-:W-:Y:S01]  /*6cf0*/  FFMA R9, R41, R52, R9 ;  /* 0x0000003429097223 */ /* 0x000fe20000000009 */
[----:B------:R-:W-:Y:S01]  /*6d00*/  F2FP.SATFINITE.E4M3.F32.PACK_AB_MERGE_C R105, R11, R6, RZ ;  /* 0x000000060b69723e */ /* 0x000fe200048070ff */
[----:B------:R-:W-:Y:S01]  /*6d10*/  FFMA R10, R41, R49, R10 ;  /* 0x00000031290a7223 */ /* 0x000fe2000000000a */
[----:B------:R-:W-:Y:S01]  /*6d20*/  IADD3 R99, PT, PT, R112, R103, RZ ;  /* 0x0000006770637210 */ /* 0x000fe20007ffe0ff */
[C---:B------:R-:W-:Y:S01]  /*6d30*/  FMUL R15, R38.reuse, R15 ;  /* 0x0000000f260f7220 */ /* 0x040fe20000400000 */
[--C-:B------:R-:W-:Y:S01]  /*6d40*/  HADD2.F32 R53, -RZ, R55.reuse.H0_H0 ;  /* 0x20000037ff357230 */ /* 0x100fe20000004100 */
[----:B------:R-:W-:Y:S01]  /*6d50*/  F2FP.SATFINITE.E4M3.F32.PACK_AB_MERGE_C R105, R5, R4, R105 ;  /* 0x000000040569723e */ /* 0x000fe20004807069 */
[----:B------:R-:W-:Y:S02]  /*6d60*/  HADD2.F32 R58, -RZ, R55.H1_H1 ;  /* 0x30000037ff3a7230 */ /* 0x000fe40000004100 */
[C---:B------:R-:W-:Y:S01]  /*6d70*/  FFMA R15, R41.reuse, R54, R15 ;  /* 0x00000036290f7223 */ /* 0x040fe2000000000f */
[C---:B------:R-:W-:Y:S01]  /*6d80*/  FFMA R12, R41.reuse, R51, R12 ;  /* 0x00000033290c7223 */ /* 0x040fe2000000000c */
[C---:B------:R-:W-:Y:S01]  /*6d90*/  FFMA R13, R41.reuse, R56, R13 ;  /* 0x00000038290d7223 */ /* 0x040fe2000000000d */
[----:B------:R-:W-:Y:S02]  /*6da0*/  HADD2.F32 R55, -RZ, R57.H0_H0 ;  /* 0x20000039ff377230 */ /* 0x000fe40000004100 */
[C---:B------:R-:W-:Y:S01]  /*6db0*/  FMUL R14, R38.reuse, R18 ;  /* 0x00000012260e7220 */ /* 0x040fe20000400000 */
[C---:B------:R-:W-:Y:S01]  /*6dc0*/  FMUL R19, R38.reuse, R19 ;  /* 0x0000001326137220 */ /* 0x040fe20000400000 */
[--C-:B------:R-:W-:Y:S02]  /*6dd0*/  HADD2.F32 R57, -RZ, R59.reuse.H0_H0 ;  /* 0x2000003bff397230 */ /* 0x100fe40000004100 */
[C---:B------:R-:W-:Y:S01]  /*6de0*/  FMUL R18, R38.reuse, R22 ;  /* 0x0000001626127220 */ /* 0x040fe20000400000 */
[C---:B------:R-:W-:Y:S01]  /*6df0*/  FFMA R14, R41.reuse, R53, R14 ;  /* 0x00000035290e7223 */ /* 0x040fe2000000000e */
[----:B------:R-:W-:Y:S02]  /*6e00*/  HADD2.F32 R62, -RZ, R59.H1_H1 ;  /* 0x3000003bff3e7230 */ /* 0x000fe40000004100 */
[C---:B------:R-:W-:Y:S01]  /*6e10*/  FFMA R19, R41.reuse, R58, R19 ;  /* 0x0000003a29137223 */ /* 0x040fe20000000013 */
[----:B------:R-:W-:Y:S02]  /*6e20*/  HADD2.F32 R59, -RZ, R61.H0_H0 ;  /* 0x2000003dff3b7230 */ /* 0x000fe40000004100 */
[C---:B------:R-:W-:Y:S01]  /*6e30*/  FMUL R23, R38.reuse, R23 ;  /* 0x0000001726177220 */ /* 0x040fe20000400000 */
[C---:B------:R-:W-:Y:S01]  /*6e40*/  FFMA R16, R41.reuse, R55, R16 ;  /* 0x0000003729107223 */ /* 0x040fe20000000010 */
[C---:B------:R-:W-:Y:S01]  /*6e50*/  FFMA R17, R41.reuse, R60, R17 ;  /* 0x0000003c29117223 */ /* 0x040fe20000000011 */
[--C-:B------:R-:W-:Y:S02]  /*6e60*/  HADD2.F32 R61, -RZ, R63.reuse.H0_H0 ;  /* 0x2000003fff3d7230 */ /* 0x100fe40000004100 */
[C---:B------:R-:W-:Y:S01]  /*6e70*/  FFMA R18, R41.reuse, R57, R18 ;  /* 0x0000003929127223 */ /* 0x040fe20000000012 */
[----:B------:R-:W-:Y:S02]  /*6e80*/  HADD2.F32 R66, -RZ, R63.H1_H1 ;  /* 0x3000003fff427230 */ /* 0x000fe40000004100 */
[C---:B------:R-:W-:Y:S01]  /*6e90*/  FMUL R22, R38.reuse, R26 ;  /* 0x0000001a26167220 */ /* 0x040fe20000400000 */
[----:B------:R-:W-:Y:S02]  /*6ea0*/  HADD2.F32 R63, -RZ, R65.H0_H0 ;  /* 0x20000041ff3f7230 */ /* 0x000fe40000004100 */
[C---:B------:R-:W-:Y:S01]  /*6eb0*/  FFMA R23, R41.reuse, R62, R23 ;  /* 0x0000003e29177223 */ /* 0x040fe20000000017 */
[C---:B------:R-:W-:Y:S01]  /*6ec0*/  FMUL R27, R38.reuse, R27 ;  /* 0x0000001b261b7220 */ /* 0x040fe20000400000 */
[C---:B------:R-:W-:Y:S01]  /*6ed0*/  FFMA R20, R41.reuse, R59, R20 ;  /* 0x0000003b29147223 */ /* 0x040fe20000000014 */
[C---:B------:R-:W-:Y:S01]  /*6ee0*/  FFMA R21, R41.reuse, R64, R21 ;  /* 0x0000004029157223 */ /* 0x040fe20000000015 */
[--C-:B------:R-:W-:Y:S02]  /*6ef0*/  HADD2.F32 R65, -RZ, R67.reuse.H0_H0 ;  /* 0x20000043ff417230 */ /* 0x100fe40000004100 */
[C---:B------:R-:W-:Y:S01]  /*6f00*/  FFMA R22, R41.reuse, R61, R22 ;  /* 0x0000003d29167223 */ /* 0x040fe20000000016 */
[----:B------:R-:W-:Y:S02]  /*6f10*/  HADD2.F32 R70, -RZ, R67.H1_H1 ;  /* 0x30000043ff467230 */ /* 0x000fe40000004100 */
[C---:B------:R-:W-:Y:S01]  /*6f20*/  FMUL R26, R38.reuse, R30 ;  /* 0x0000001e261a7220 */ /* 0x040fe20000400000 */
[--C-:B------:R-:W-:Y:S02]  /*6f30*/  HADD2.F32 R67, -RZ, R40.reuse.H0_H0 ;  /* 0x20000028ff437230 */ /* 0x100fe40000004100 */
[C---:B------:R-:W-:Y:S01]  /*6f40*/  FFMA R27, R41.reuse, R66, R27 ;  /* 0x00000042291b7223 */ /* 0x040fe2000000001b */
[C---:B------:R-:W-:Y:S01]  /*6f50*/  FMUL R31, R38.reuse, R31 ;  /* 0x0000001f261f7220 */ /* 0x040fe20000400000 */
[C---:B------:R-:W-:Y:S01]  /*6f60*/  FFMA R24, R41.reuse, R63, R24 ;  /* 0x0000003f29187223 */ /* 0x040fe20000000018 */
[----:B------:R-:W-:Y:S02]  /*6f70*/  HADD2.F32 R40, -RZ, R40.H1_H1 ;  /* 0x30000028ff287230 */ /* 0x000fe40000004100 */
[C---:B------:R-:W-:Y:S01]  /*6f80*/  FFMA R25, R41.reuse, R68, R25 ;  /* 0x0000004429197223 */ /* 0x040fe20000000019 */
[--C-:B------:R-:W-:Y:S02]  /*6f90*/  HADD2.F32 R69, -RZ, R42.reuse.H0_H0 ;  /* 0x2000002aff457230 */ /* 0x100fe40000004100 */
[C---:B------:R-:W-:Y:S01]  /*6fa0*/  FFMA R26, R41.reuse, R65, R26 ;  /* 0x00000041291a7223 */ /* 0x040fe2000000001a */
[----:B------:R-:W-:Y:S02]  /*6fb0*/  HADD2.F32 R42, -RZ, R42.H1_H1 ;  /* 0x3000002aff2a7230 */ /* 0x000fe40000004100 */
[C---:B------:R-:W-:Y:S01]  /*6fc0*/  FMUL R30, R38.reuse, R34 ;  /* 0x00000022261e7220 */ /* 0x040fe20000400000 */
[----:B------:R-:W-:Y:S01]  /*6fd0*/  FFMA R31, R41, R70, R31 ;  /* 0x00000046291f7223 */ /* 0x000fe2000000001f */
[----:B------:R-:W-:Y:S01]  /*6fe0*/  FMUL R35, R38, R35 ;  /* 0x0000002326237220 */ /* 0x000fe20000400000 */
[----:B------:R-:W-:Y:S01]  /*6ff0*/  F2FP.SATFINITE.E4M3.F32.PACK_AB_MERGE_C R106, R15, R10, RZ ;  /* 0x0000000a0f6a723e */ /* 0x000fe200048070ff */
[----:B------:R-:W-:Y:S01]  /*7000*/  FFMA R28, R41, R67, R28 ;  /* 0x00000043291c7223 */ /* 0x000fe2000000001c */
[----:B------:R-:W-:Y:S01]  /*7010*/  F2FP.SATFINITE.E4M3.F32.PACK_AB_MERGE_C R107, R19, R14, RZ ;  /* 0x0000000e136b723e */ /* 0x000fe200048070ff */
[C---:B------:R-:W-:Y:S01]  /*7020*/  FFMA R29, R41.reuse, R40, R29 ;  /* 0x00000028291d7223 */ /* 0x040fe2000000001d */
[C---:B------:R-:W-:Y:S01]  /*7030*/  FFMA R30, R41.reuse, R69, R30 ;  /* 0x00000045291e7223 */ /* 0x040fe2000000001e */
[----:B------:R-:W-:Y:S01]  /*7040*/  FFMA R35, R41, R42, R35 ;  /* 0x0000002a29237223 */ /* 0x000fe20000000023 */
[----:B------:R-:W-:Y:S02]  /*7050*/  F2FP.SATFINITE.E4M3.F32.PACK_AB_MERGE_C R106, R9, R8, R106 ;  /* 0x00000008096a723e */ /* 0x000fe4000480706a */
[----:B------:R-:W-:Y:S02]  /*7060*/  F2FP.SATFINITE.E4M3.F32.PACK_AB_MERGE_C R107, R13, R12, R107 ;  /* 0x0000000c0d6b723e */ /* 0x000fe4000480706b */
[----:B------:R-:W-:Y:S02]  /*7070*/  F2FP.SATFINITE.E4M3.F32.PACK_AB_MERGE_C R108, R23, R18, RZ ;  /* 0x00000012176c723e */ /* 0x000fe400048070ff */
[----:B------:R-:W-:Y:S01]  /*7080*/  F2FP.SATFINITE.E4M3.F32.PACK_AB_MERGE_C R109, R27, R22, RZ ;  /* 0x000000161b6d723e */ /* 0x000fe200048070ff */
[----:B------:R1:W-:Y:S01]  /*7090*/  STS.128 [R84+UR44+0x4200], R104 ;  /* 0x0042006854007988 */ /* 0x0003e20008000c2c */
[----:B------:R-:W-:Y:S02]  /*70a0*/  F2FP.SATFINITE.E4M3.F32.PACK_AB_MERGE_C R113, R31, R26, RZ ;  /* 0x0000001a1f71723e */ /* 0x000fe400048070ff */
[----:B------:R-:W-:Y:S02]  /*70b0*/  F2FP.SATFINITE.E4M3.F32.PACK_AB_MERGE_C R114, R35, R30, RZ ;  /* 0x0000001e2372723e */ /* 0x000fe400048070ff */
[----:B------:R-:W-:Y:S02]  /*70c0*/  F2FP.SATFINITE.E4M3.F32.PACK_AB_MERGE_C R108, R17, R16, R108 ;  /* 0x00000010116c723e */ /* 0x000fe4000480706c */
[----:B------:R-:W-:Y:S02]  /*70d0*/  F2FP.SATFINITE.E4M3.F32.PACK_AB_MERGE_C R109, R21, R20, R109 ;  /* 0x00000014156d723e */ /* 0x000fe4000480706d */
[----:B------:R-:W-:Y:S02]  /*70e0*/  F2FP.SATFINITE.E4M3.F32.PACK_AB_MERGE_C R110, R25, R24, R113 ;  /* 0x00000018196e723e */ /* 0x000fe40004807071 */
[----:B------:R-:W-:Y:S02]  /*70f0*/  F2FP.SATFINITE.E4M3.F32.PACK_AB_MERGE_C R111, R29, R28, R114 ;  /* 0x0000001c1d6f723e */ /* 0x000fe40004807072 */
[----:B------:R-:W-:Y:S02]  /*7100*/  LEA R112, R93, UR44, 0x3 ;  /* 0x0000002c5d707c11 */ /* 0x000fe4000f8e18ff */
[----:B------:R-:W-:Y:S01]  /*7110*/  @P6 SHF.L.U32 R113, R91, 0x1f, RZ ;  /* 0x0000001f5b716819 */ /* 0x000fe200000006ff */
[----:B------:R1:W-:Y:S01]  /*7120*/  STS.128 [R99+0x4210], R108 ;  /* 0x0042106c63007388 */ /* 0x0003e20000000c00 */
[----:B------:R-:W-:Y:S01]  /*7130*/  @!PT LDS RZ, [RZ] ;  /* 0x00000000fffff984 */ /* 0x000fe20000000800 */
[----:B------:R-:W-:Y:S01]  /*7140*/  @!PT LDS RZ, [RZ] ;  /* 0x00000000fffff984 */ /* 0x000fe20000000800 */
[----:B------:R-:W-:Y:S01]  /*7150*/  @!PT LDS RZ, [RZ] ;  /* 0x00000000fffff984 */ /* 0x000fe20000000800 */
[----:B------:R-:W-:Y:S01]  /*7160*/  @!PT LDS RZ, [RZ] ;  /* 0x00000000fffff984 */ /* 0x000fe20000000800 */
[----:B------:R2:W-:Y:S07]  /*7170*/  MEMBAR.ALL.CTA ;  /* 0x0000000000007992 */ /* 0x0005ee0000008000 */
[----:B--2---:R-:W2:Y:S02]  /*7180*/  FENCE.VIEW.ASYNC.S ;  /* 0x00000000000073c6 */ /* 0x004ea40000000000 */
[----:B--2---:R-:W-:Y:S06]  /*7190*/  BAR.SYNC.DEFER_BLOCKING 0x1, 0x80 ;  /* 0x0042000000007b1d */ /* 0x004fec0000010000 */
[----:B------:R-:W-:Y:S05]  /*71a0*/  @P0 BRA `(.L_x_113) ;  /* 0x0000000000280947 */ /* 0x000fea0003800000 */
[----:B------:R-:W-:Y:S01]  /*71b0*/  UIADD3 UR4, UPT, UPT, UR44, 0x4200, URZ ;  /* 0x000042002c047890 */ /* 0x000fe2000fffe0ff */
[----:B------:R-:W-:Y:S05]  /*71c0*/  UMOV UR51, UR36 ;  /* 0x0000002400337c82 */ /* 0x000fea0008000000 */
[----:B------:R-:W-:Y:S01]  /*71d0*/  MOV R96, UR4 ;  /* 0x0000000400607c02 */ /* 0x000fe20008000f00 */
[----:B------:R-:W-:Y:S03]  /*71e0*/  UIADD3 UR4, UP0, UPT, UR62, 0x680, URZ ;  /* 0x000006803e047890 */ /* 0x000fe6000ff1e0ff */
[----:B------:R-:W-:Y:S01]  /*71f0*/  R2UR UR48, R96 ;  /* 0x00000000603072ca */ /* 0x000fe200000e0000 */
[----:B------:R-:W-:Y:S11]  /*7200*/  UIADD3.X UR5, UPT, UPT, URZ, UR63, URZ, UP0, !UPT ;  /* 0x0000003fff057290 */ /* 0x000ff600087fe4ff */
[----:B------:R-:W-:Y:S01]  /*7210*/  @!UPT UIADD3 URZ, UPT, UPT, URZ, URZ, URZ ;  /* 0x000000fffffff290 */ /* 0x000fe2000fffe0ff */
[----:B------:R2:W-:Y:S01]  /*7220*/  UTMASTG.3D [UR48], [UR4] ;  /* 0x00000030040073b5 */ /* 0x0005e20008010000 */
[----:B------:R0:W-:Y:S01]  /*7230*/  UTMACMDFLUSH ;  /* 0x00000000000079b7 */ /* 0x0001e20000000000 */
[----:B--2---:R-:W-:Y:S04]  /*7240*/  DEPBAR.LE SB0, 0x1 ;  /* 0x000080400000791a */ /* 0x004fe80000000000 */
.L_x_113:
[----:B------:R-:W-:Y:S05]  /*7250*/  BSYNC.RECONVERGENT B0 ;  /* 0x0000000000007941 */ /* 0x000fea0003800200 */
.L_x_112:
[----:B------:R-:W-:Y:S06]  /*7260*/  BAR.SYNC.DEFER_BLOCKING 0x1, 0x80 ;  /* 0x0042000000007b1d */ /* 0x000fec0000010000 */
[----:B------:R-:W2:Y:S01]  /*7270*/  @P6 SYNCS.PHASECHK.TRANS64.TRYWAIT P0, [R112+URZ+0xa0], R113 ;  /* 0x0000a071700065a7 */ /* 0x000ea200080011ff */
[----:B------:R-:W-:Y:S01]  /*7280*/  BSSY B1, `(.L_x_114) ;  /* 0x0000020000017945 */ /* 0x000fe20003800000 */
[----:B--2---:R-:W-:Y:S03]  /*7290*/  @P6 SEL R100, RZ, 0x1, !P0 ;  /* 0x00000001ff646807 */ /* 0x004fe60004000000 */
[----:B------:R-:W-:Y:S05]  /*72a0*/  @!P6 BRA `(.L_x_115) ;  /* 0x000000000074e947 */ /* 0x000fea0003800000 */
[----:B------:R-:W-:Y:S01]  /*72b0*/  ISETP.NE.AND P1, PT, R101, RZ, PT ;  /* 0x000000ff6500720c */ /* 0x000fe20003f25270 */
[----:B------:R-:W2:Y:S01]  /*72c0*/  S2R R0, SR_CgaCtaId ;  /* 0x0000000000007919 */ /* 0x000ea20000008800 */
[----:B------:R-:W-:Y:S01]  /*72d0*/  ISETP.NE.AND P0, PT, R100, RZ, PT ;  /* 0x000000ff6400720c */ /* 0x000fe20003f05270 */
[----:B------:R-:W-:Y:S10]  /*72e0*/  BSSY B0, `(.L_x_116) ;  /* 0x0000008000007945 */ /* 0x000ff40003800000 */
[----:B------:R-:W-:Y:S05]  /*72f0*/  @P1 IMAD R2, R93, 0x1000, R84 ;  /* 0x000010005d021824 */ /* 0x000fea00078e0254 */
[----:B------:R-:W-:Y:S05]  /*7300*/  @P1 IADD3 R4, PT, PT, R2, UR44, RZ ;  /* 0x0000002c02041c10 */ /* 0x000fea000fffe0ff */
[----:B------:R-:W-:Y:S01]  /*7310*/  @P1 IMAD.IADD R4, R4, 0x1, R103 ;  /* 0x0000000104041824 */ /* 0x000fe200078e0267 */
[----:B------:R-:W-:Y:S06]  /*7320*/  @P0 BRA `(.L_x_117) ;  /* 0x00000000000c0947 */ /* 0x000fec0003800000 */
[----:B------:R-:W-:Y:S04]  /*7330*/  SHF.L.U32 R3, R91, 0x1f, RZ ;  /* 0x0000001f5b037819 */ /* 0x000fe800000006ff */
[----:B------:R-:W3:Y:S02]  /*7340*/  SYNCS.PHASECHK.TRANS64.TRYWAIT P0, [R112+URZ+0xa0], R3 ;  /* 0x0000a003700075a7 */ /* 0x000ee400080011ff */
[----:B---3--:R-:W-:Y:S05]  /*7350*/  @!P0 BRA `(.L_x_118) ;  /* 0x0000003400548947 */ /* 0x008fea0003800000 */
.L_x_117:
[----:B------:R-:W-:Y:S05]  /*7360*/  BSYNC B0 ;  /* 0x0000000000007941 */ /* 0x000fea0003800000 */
.L_x_116:
[----:B------:R-:W-:Y:S01]  /*7370*/  ISETP.NE.AND P0, PT, R101, RZ, PT ;  /* 0x000000ff6500720c */ /* 0x000fe20003f05270 */
[----:B---3--:R-:W-:Y:S02]  /*7380*/  VIADD R3, R112, 0xc0 ;  /* 0x000000c070037836 */ /* 0x008fe40000000000 */
[----:B------:R-:W-:Y:S03]  /*7390*/  VIADD R93, R93, 0x1 ;  /* 0x000000015d5d7836 */ /* 0x000fe60000000000 */
[----:B--2---:R-:W-:Y:S07]  /*73a0*/  PRMT R0, R0, 0x654, R3 ;  /* 0x0000065400007816 */ /* 0x004fee0000000003 */
[----:B------:R2:W3:Y:S04]  /*73b0*/  @P0 LDS.128 R72, [R2+UR44+0x200] ;  /* 0x0002002c02480984 */ /* 0x0004e80008000c00 */
[----:B------:R2:W4:Y:S01]  /*73c0*/  @P0 LDS.128 R76, [R4+0x210] ;  /* 0x00021000044c0984 */ /* 0x0005220000000c00 */
        /* <DEDUP_REMOVED lines=10> */
[----:B--23--:R-:W-:Y:S02]  /*7470*/  LOP3.LUT R91, R91, R0, RZ, 0x3c, !PT ;  /* 0x000000005b5b7212 */ /* 0x00cfe400078e3cff */
.L_x_115:
[----:B------:R-:W-:Y:S05]  /*7480*/  BSYNC B1 ;  /* 0x0000000000017941 */ /* 0x000fea0003800000 */
.L_x_114:
[----:B------:R-:W-:Y:S05]  /*7490*/  VIADD R3, R39, 0x40 ;  /* 0x0000004027037836 */ /* 0x000fea0000000000 */
[----:B------:R-:W-:Y:S04]  /*74a0*/  SHF.R.U32.HI R3, RZ, 0x15, R3 ;  /* 0x00000015ff037819 */ /* 0x000fe80000011603 */
[----:B------:R-:W-:Y:S11]  /*74b0*/  LOP3.LUT P0, RZ, R3, 0x3, R86, 0x48, !PT ;  /* 0x0000000303ff7812 */ /* 0x000ff60007804856 */
[----:B------:R-:W-:Y:S02]  /*74c0*/  @!UPT UIADD3 URZ, UPT, UPT, URZ, URZ, URZ ;  /* 0x000000fffffff290 */ /* 0x000fe4000fffe0ff */
[----:B------:R-:W-:Y:S05]  /*74d0*/  @!P0 BRA `(.L_x_119) ;  /* 0x0000000000408947 */ /* 0x000fea0003800000 */
[----:B------:R-:W2:Y:S01]  /*74e0*/  LDCU.64 UR8, c[0x4][0x78] ;  /* 0x01000f00ff0877ac */ /* 0x000ea20008000a00 */
[----:B------:R-:W-:Y:S01]  /*74f0*/  MOV R3, 0x0 ;  /* 0x0000000000037802 */ /* 0x000fe20000000f00 */
[----:B------:R-:W-:Y:S02]  /*7500*/  HFMA2 R12, -RZ, RZ, 0, 5.9604644775390625e-08 ;  /* 0x00000001ff0c7431 */ /* 0x000fe400000001ff */
[----:B------:R-:W-:Y:S02]  /*7510*/  IMAD.MOV.U32 R8, RZ, RZ, 0x192 ;  /* 0x00000192ff087424 */ /* 0x000fe400078e00ff */
[----:B------:R-:W-:Y:S01]  /*7520*/  IMAD.MOV.U32 R13, RZ, RZ, RZ ;  /* 0x000000ffff0d7224 */ /* 0x000fe200078e00ff */
[----:B------:R-:W3:Y:S01]  /*7530*/  LDCU.64 UR6, c[0x4][0x80] ;  /* 0x01001000ff0677ac */ /* 0x000ee20008000a00 */
[----:B------:R-:W1:Y:S01]  /*7540*/  LDC.64 R2, c[0x4][R3] ;  /* 0x0100000003027b82 */ /* 0x000e620000000a00 */
[----:B------:R-:W5:Y:S01]  /*7550*/  LDCU.64 UR4, c[0x4][0x18] ;  /* 0x01000300ff0477ac */ /* 0x000f620008000a00 */
[----:B--2---:R-:W-:Y:S01]  /*7560*/  MOV R5, UR9 ;  /* 0x0000000900057c02 */ /* 0x004fe20008000f00 */
[----:B------:R-:W-:Y:S01]  /*7570*/  IMAD.U32 R4, RZ, RZ, UR8 ;  /* 0x00000008ff047e24 */ /* 0x000fe2000f8e00ff */
[----:B---3--:R-:W-:Y:S01]  /*7580*/  MOV R7, UR7 ;  /* 0x0000000700077c02 */ /* 0x008fe20008000f00 */
[----:B------:R-:W-:Y:S01]  /*7590*/  IMAD.U32 R6, RZ, RZ, UR6 ;  /* 0x00000006ff067e24 */ /* 0x000fe2000f8e00ff */
[----:B-----5:R-:W-:Y:S01]  /*75a0*/  MOV R11, UR5 ;  /* 0x00000005000b7c02 */ /* 0x020fe20008000f00 */
[----:B------:R-:W-:Y:S02]  /*75b0*/  IMAD.U32 R10, RZ, RZ, UR4 ;  /* 0x00000004ff0a7e24 */ /* 0x000fe4000f8e00ff */
[----:B------:R-:W-:Y:S07]  /*75c0*/  LEPC R20, `(.L_x_119) ;  /* 0x000000001014794e */ /* 0x000fee0000000000 */
[----:B-1--4-:R-:W-:Y:S05]  /*75d0*/  CALL.ABS.NOINC R2 ;  /* 0x0000000002007343 */ /* 0x012fea0003c00000 */
.L_x_119:
        /* <DEDUP_REMOVED lines=14> */
[----:B------:R-:W-:Y:S01]  /*76c0*/  F2FP.F16.E4M3.UNPACK_B R54, R75 ;  /* 0x0000004bff36723e */ /* 0x000fe200020006ff */
[----:B------:R-:W-:Y:S01]  /*76d0*/  LDTM.16dp32bit_t0_t15.x32 R4, tmem[UR4+0x40] ;  /* 0x00004004000479ee */ /* 0x000fe20008a80000 */
[----:B------:R-:W2:Y:S01]  /*76e0*/  LDTM.16dp32bit_t16_t31.x32 R4, tmem[UR4+0x60] ;  /* 0x00006004000479ee */ /* 0x000ea20008aa0000 */
[----:B------:R-:W-:Y:S01]  /*76f0*/  HADD2.F32 R46, -RZ, R46.H1_H1 ;  /* 0x3000002eff2e7230 */ /* 0x000fe20000004100 */
[----:B----4-:R-:W-:Y:S01]  /*7700*/  F2FP.F16.E4M3.UNPACK_B R58, R76 ;  /* 0x0000004cff3a723e */ /* 0x010fe200020006ff */
[--C-:B------:R-:W-:Y:S01]  /*7710*/  HADD2.F32 R49, -RZ, R50.reuse.H0_H0 ;  /* 0x20000032ff317230 */ /* 0x100fe20000004100 */
[----:B------:R-:W-:Y:S01]  /*7720*/  F2FP.F16.E4M3.UNPACK_B R62, R77 ;  /* 0x0000004dff3e723e */ /* 0x000fe200020006ff */
[----:B------:R-:W-:Y:S01]  /*7730*/  HADD2.F32 R50, -RZ, R50.H1_H1 ;  /* 0x30000032ff327230 */ /* 0x000fe20000004100 */
[----:B------:R-:W-:Y:S01]  /*7740*/  F2FP.F16.E4M3.UNPACK_B R66, R78 ;  /* 0x0000004eff42723e */ /* 0x000fe200020006ff */
[--C-:B------:R-:W-:Y:S01]  /*7750*/  HADD2.F32 R53, -RZ, R54.reuse.H0_H0 ;  /* 0x20000036ff357230 */ /* 0x100fe20000004100 */
[----:B------:R-:W-:Y:S01]  /*7760*/  F2FP.F16.E4M3.UNPACK_B R70, R79 ;  /* 0x0000004fff46723e */ /* 0x000fe200020006ff */
[----:B------:R-:W-:Y:S01]  /*7770*/  HADD2.F32 R54, -RZ, R54.H1_H1 ;  /* 0x30000036ff367230 */ /* 0x000fe20000004100 */
[----:B------:R-:W-:Y:S01]  /*7780*/  F2FP.F16.E4M3.UNPACK_B R56, R75.H1 ;  /* 0x0000004bff38723e */ /* 0x000fe200030006ff */
[--C-:B------:R-:W-:Y:S01]  /*7790*/  HADD2.F32 R57, -RZ, R58.reuse.H0_H0 ;  /* 0x2000003aff397230 */ /* 0x100fe20000004100 */
[----:B------:R-:W-:Y:S01]  /*77a0*/  F2FP.F16.E4M3.UNPACK_B R60, R76.H1 ;  /* 0x0000004cff3c723e */ /* 0x000fe200030006ff */
[----:B------:R-:W-:Y:S01]  /*77b0*/  HADD2.F32 R58, -RZ, R58.H1_H1 ;  /* 0x3000003aff3a7230 */ /* 0x000fe20000004100 */
[----:B------:R-:W-:Y:S01]  /*77c0*/  F2FP.F16.E4M3.UNPACK_B R64, R77.H1 ;  /* 0x0000004dff40723e */ /* 0x000fe200030006ff */
[--C-:B------:R-:W-:Y:S01]  /*77d0*/  HADD2.F32 R61, -RZ, R62.reuse.H0_H0 ;  /* 0x2000003eff3d7230 */ /* 0x100fe20000004100 */
[----:B------:R-:W-:Y:S01]  /*77e0*/  F2FP.F16.E4M3.UNPACK_B R68, R78.H1 ;  /* 0x0000004eff44723e */ /* 0x000fe200030006ff */
[----:B------:R-:W-:Y:S01]  /*77f0*/  HADD2.F32 R62, -RZ, R62.H1_H1 ;  /* 0x3000003eff3e7230 */ /* 0x000fe20000004100 */
[----:B------:R-:W-:Y:S01]  /*7800*/  ISETP.NE.AND P0, PT, R97, RZ, PT ;  /* 0x000000ff6100720c */ /* 0x000fe20003f05270 */
[--C-:B------:R-:W-:Y:S01]  /*7810*/  HADD2.F32 R65, -RZ, R66.reuse.H0_H0 ;  /* 0x20000042ff417230 */ /* 0x100fe20000004100 */
[----:B------:R-:W-:Y:S01]  /*7820*/  ISETP.NE.AND P6, PT, R102, RZ, PT ;  /* 0x000000ff6600720c */ /* 0x000fe20003fc5270 */
[----:B------:R-:W-:Y:S02]  /*7830*/  HADD2.F32 R66, -RZ, R66.H1_H1 ;  /* 0x30000042ff427230 */ /* 0x000fe40000004100 */
[--C-:B------:R-:W-:Y:S02]  /*7840*/  HADD2.F32 R69, -RZ, R70.reuse.H0_H0 ;  /* 0x20000046ff457230 */ /* 0x100fe40000004100 */
[C---:B--2---:R-:W-:Y:S01]  /*7850*/  FMUL R0, R38.reuse, R4 ;  /* 0x0000000426007220 */ /* 0x044fe20000400000 */
[C---:B------:R-:W-:Y:S01]  /*7860*/  FMUL R2, R38.reuse, R5 ;  /* 0x0000000526027220 */ /* 0x040fe20000400000 */
[C---:B------:R-:W-:Y:S01]  /*7870*/  FMUL R4, R38.reuse, R8 ;  /* 0x0000000826047220 */ /* 0x040fe20000400000 */
[C---:B------:R-:W-:Y:S01]  /*7880*/  FMUL R5, R38.reuse, R9 ;  /* 0x0000000926057220 */ /* 0x040fe20000400000 */
[C---:B------:R-:W-:Y:S01]  /*7890*/  FFMA R0, R41.reuse, R40, R0 ;  /* 0x0000002829007223 */ /* 0x040fe20000000000 */
[C---:B------:R-:W-:Y:S01]  /*78a0*/  FFMA R2, R41.reuse, R43, R2 ;  /* 0x0000002b29027223 */ /* 0x040fe20000000002 */
        /* <DEDUP_REMOVED lines=10> */
[----:B------:R-:W-:Y:S02]  /*7950*/  HADD2.F32 R70, -RZ, R70.H1_H1 ;  /* 0x30000046ff467230 */ /* 0x000fe40000004100 */
[C---:B------:R-:W-:Y:S01]  /*7960*/  FMUL R28, R38.reuse, R32 ;  /* 0x00000020261c7220 */ /* 0x040fe20000400000 */
[C---:B------:R-:W-:Y:S01]  /*7970*/  FMUL R29, R38.reuse, R33 ;  /* 0x00000021261d7220 */ /* 0x040fe20000400000 */
[C---:B------:R-:W-:Y:S01]  /*7980*/  FMUL R3, R38.reuse, R6 ;  /* 0x0000000626037220 */ /* 0x040fe20000400000 */
[C---:B------:R-:W-:Y:S01]  /*7990*/  FMUL R7, R38.reuse, R7 ;  /* 0x0000000726077220 */ /* 0x040fe20000400000 */
[--C-:B------:R-:W-:Y:S02]  /*79a0*/  HADD2.F32 R47, -RZ, R48.reuse.H0_H0 ;  /* 0x20000030ff2f7230 */ /* 0x100fe40000004100 */
[C---:B------:R-:W-:Y:S01]  /*79b0*/  FMUL R6, R38.reuse, R10 ;  /* 0x0000000a26067220 */ /* 0x040fe20000400000 */
[C---:B------:R-:W-:Y:S01]  /*79c0*/  FFMA R3, R41.reuse, R42, R3 ;  /* 0x0000002a29037223 */ /* 0x040fe20000000003 */
[----:B------:R-:W-:Y:S02]  /*79d0*/  HADD2.F32 R48, -RZ, R48.H1_H1 ;  /* 0x30000030ff307230 */ /* 0x000fe40000004100 */
[C---:B------:R-:W-:Y:S01]  /*79e0*/  FFMA R7, R41.reuse, R44, R7 ;  /* 0x0000002c29077223 */ /* 0x040fe20000000007 */
[C---:B------:R-:W-:Y:S01]  /*79f0*/  FFMA R4, R41.reuse, R45, R4 ;  /* 0x0000002d29047223 */ /* 0x040fe20000000004 */
[C---:B------:R-:W-:Y:S01]  /*7a00*/  FFMA R5, R41.reuse, R46, R5 ;  /* 0x0000002e29057223 */ /* 0x040fe20000000005 */
[----:B------:R-:W-:Y:S01]  /*7a10*/  FFMA R6, R41, R47, R6 ;  /* 0x0000002f29067223 */ /* 0x000fe20000000006 */
[----:B------:R-:W-:Y:S01]  /*7a20*/  FMUL R11, R38, R11 ;  /* 0x0000000b260b7220 */ /* 0x000fe20000400000 */
[----:B------:R-:W-:Y:S01]  /*7a30*/  F2FP.F16.E4M3.UNPACK_B R40, R79.H1 ;  /* 0x0000004fff28723e */ /* 0x000fe200030006ff */
[--C-:B------:R-:W-:Y:S01]  /*7a40*/  HADD2.F32 R51, -RZ, R52.reuse.H0_H0 ;  /* 0x20000034ff337230 */ /* 0x100fe20000004100 */
[----:B-1----:R-:W-:Y:S01]  /*7a50*/  F2FP.SATFINITE.E4M3.F32.PACK_AB_MERGE_C R105, R7, R3, RZ ;  /* 0x000000030769723e */ /* 0x002fe200048070ff */
[C---:B------:R-:W-:Y:S01]  /*7a60*/  FFMA R11, R41.reuse, R48, R11 ;  /* 0x00000030290b7223 */ /* 0x040fe2000000000b */
[C---:B------:R-:W-:Y:S01]  /*7a70*/  FFMA R8, R41.reuse, R49, R8 ;  /* 0x0000003129087223 */ /* 0x040fe20000000008 */
[----:B------:R-:W-:Y:S01]  /*7a80*/  FFMA R9, R41, R50, R9 ;  /* 0x0000003229097223 */ /* 0x000fe20000000009 */
[----:B------:R-:W-:Y:S01]  /*7a90*/  F2FP.SATFINITE.E4M3.F32.PACK_AB_MERGE_C R104, R2, R0, R105 ;  /* 0x000000000268723e */ /* 0x000fe20004807069 */
[----:B------:R-:W-:Y:S01]  /*7aa0*/  HADD2.F32 R52, -RZ, R52.H1_H1 ;  /* 0x30000034ff347230 */ /* 0x000fe20000004100 */
[----:B------:R-:W-:Y:S01]  /*7ab0*/  F2FP.SATFINITE.E4M3.F32.PACK_AB_MERGE_C R106, R11, R6, RZ ;  /* 0x000000060b6a723e */ /* 0x000fe200048070ff */
[C---:B------:R-:W-:Y:S01]  /*7ac0*/  FMUL R10, R38.reuse, R14 ;  /* 0x0000000e260a7220 */ /* 0x040fe20000400000 */
[C---:B------:R-:W-:Y:S01]  /*7ad0*/  FMUL R15, R38.reuse, R15 ;  /* 0x0000000f260f7220 */ /* 0x040fe20000400000 */
[--C-:B------:R-:W-:Y:S01]  /*7ae0*/  HADD2.F32 R55, -RZ, R56.reuse.H0_H0 ;  /* 0x20000038ff377230 */ /* 0x100fe20000004100 */
[----:B------:R-:W-:Y:S01]  /*7af0*/  F2FP.SATFINITE.E4M3.F32.PACK_AB_MERGE_C R105, R5, R4, R106 ;  /* 0x000000040569723e */ /* 0x000fe2000480706a */
[C---:B------:R-:W-:Y:S01]  /*7b00*/  FFMA R10, R41.reuse, R51, R10 ;  /* 0x00000033290a7223 */ /* 0x040fe2000000000a */
[C---:B------:R-:W-:Y:S01]  /*7b10*/  FFMA R15, R41.reuse, R52, R15 ;  /* 0x00000034290f7223 */ /* 0x040fe2000000000f */
[C---:B------:R-:W-:Y:S01]  /*7b20*/  FFMA R12, R41.reuse, R53, R12 ;  /* 0x00000035290c7223 */ /* 0x040fe2000000000c */
[C---:B------:R-:W-:Y:S01]  /*7b30*/  FFMA R13, R41.reuse, R54, R13 ;  /* 0x00000036290d7223 */ /* 0x040fe2000000000d */
[----:B------:R-:W-:Y:S02]  /*7b40*/  HADD2.F32 R56, -RZ, R56.H1_H1 ;  /* 0x30000038ff387230 */ /* 0x000fe40000004100 */
[C---:B------:R-:W-:Y:S01]  /*7b50*/  FMUL R14, R38.reuse, R18 ;  /* 0x00000012260e7220 */ /* 0x040fe20000400000 */
[C---:B------:R-:W-:Y:S01]  /*7b60*/  FMUL R19, R38.reuse, R19 ;  /* 0x0000001326137220 */ /* 0x040fe20000400000 */
[--C-:B------:R-:W-:Y:S02]  /*7b70*/  HADD2.F32 R59, -RZ, R60.reuse.H0_H0 ;  /* 0x2000003cff3b7230 */ /* 0x100fe40000004100 */
[C---:B------:R-:W-:Y:S01]  /*7b80*/  FMUL R18, R38.reuse, R22 ;  /* 0x0000001626127220 */ /* 0x040fe20000400000 */
[C---:B------:R-:W-:Y:S01]  /*7b90*/  FFMA R14, R41.reuse, R55, R14 ;  /* 0x00000037290e7223 */ /* 0x040fe2000000000e */
[----:B------:R-:W-:Y:S02]  /*7ba0*/  HADD2.F32 R60, -RZ, R60.H1_H1 ;  /* 0x3000003cff3c7230 */ /* 0x000fe40000004100 */
        /* <DEDUP_REMOVED lines=8> */
[C---:B------:R-:W-:Y:S01]  /*7c30*/  FFMA R23, R41.reuse, R60, R23 ;  /* 0x0000003c29177223 */ /* 0x040fe20000000017 */
[C---:B------:R-:W-:Y:S01]  /*7c40*/  FMUL R27, R38.reuse, R27 ;  /* 0x0000001b261b7220 */ /* 0x040fe20000400000 */
[C---:B------:R-:W-:Y:S01]  /*7c50*/  FFMA R20, R41.reuse, R61, R20 ;  /* 0x0000003d29147223 */ /* 0x040fe20000000014 */
[C---:B------:R-:W-:Y:S01]  /*7c60*/  FFMA R21, R41.reuse, R62, R21 ;  /* 0x0000003e29157223 */ /* 0x040fe20000000015 */
[--C-:B------:R-:W-:Y:S02]  /*7c70*/  HADD2.F32 R67, -RZ, R68.reuse.H0_H0 ;  /* 0x20000044ff437230 */ /* 0x100fe40000004100 */
[----:B------:R-:W-:Y:S01]  /*7c80*/  FFMA R22, R41, R63, R22 ;  /* 0x0000003f29167223 */ /* 0x000fe20000000016 */
[----:B------:R-:W-:Y:S02]  /*7c90*/  HADD2.F32 R68, -RZ, R68.H1_H1 ;  /* 0x30000044ff447230 */ /* 0x000fe40000004100 */
[C---:B------:R-:W-:Y:S01]  /*7ca0*/  FMUL R26, R38.reuse, R30 ;  /* 0x0000001e261a7220 */ /* 0x040fe20000400000 */
[----:B------:R-:W-:Y:S01]  /*7cb0*/  F2FP.SATFINITE.E4M3.F32.PACK_AB_MERGE_C R107, R15, R10, RZ ;  /* 0x0000000a0f6b723e */ /* 0x000fe200048070ff */
        /* <DEDUP_REMOVED lines=8> */
[----:B------:R-:W-:Y:S01]  /*7d40*/  F2FP.SATFINITE.E4M3.F32.PACK_AB_MERGE_C R106, R9, R8, R107 ;  /* 0x00000008096a723e */ /* 0x000fe2000480706b */
[----:B------:R-:W-:Y:S01]  /*7d50*/  FFMA R31, R41, R68, R31 ;  /* 0x00000044291f7223 */ /* 0x000fe2000000001f */
[----:B------:R-:W-:Y:S01]  /*7d60*/  FMUL R35, R38, R35 ;  /* 0x0000002326237220 */ /* 0x000fe20000400000 */
[----:B------:R-:W-:Y:S01]  /*7d70*/  F2FP.SATFINITE.E4M3.F32.PACK_AB_MERGE_C R107, R19, R14, RZ ;  /* 0x0000000e136b723e */ /* 0x000fe200048070ff */
[C---:B------:R-:W-:Y:S01]  /*7d80*/  FFMA R28, R41.reuse, R69, R28 ;  /* 0x00000045291c7223 */ /* 0x040fe2000000001c */
[C---:B------:R-:W-:Y:S01]  /*7d90*/  FFMA R29, R41.reuse, R70, R29 ;  /* 0x00000046291d7223 */ /* 0x040fe2000000001d */
[C---:B------:R-:W-:Y:S01]  /*7da0*/  FFMA R30, R41.reuse, R43, R30 ;  /* 0x0000002b291e7223 */ /* 0x040fe2000000001e */
[----:B------:R-:W-:Y:S01]  /*7db0*/  FFMA R35, R41, R40, R35 ;  /* 0x0000002829237223 */ /* 0x000fe20000000023 */
        /* <DEDUP_REMOVED lines=21> */
[----:B------:R-:W-:Y:S02]  /*7f10*/  UIADD3 UR4, UP0, UPT, UR62, 0x680, URZ ;  /* 0x000006803e047890 */ /* 0x000fe4000ff1e0ff */
[----:B------:R-:W-:Y:S02]  /*7f20*/  UIADD3 UR9, UPT, UPT, UR49, 0x40, URZ ;  /* 0x0000004031097890 */ /* 0x000fe4000fffe0ff */
[----:B------:R-:W-:Y:S02]  /*7f30*/  UIADD3 UR8, UPT, UPT, UR44, 0x5200, URZ ;  /* 0x000052002c087890 */ /* 0x000fe4000fffe0ff */
[----:B------:R-:W-:Y:S01]  /*7f40*/  UIADD3.X UR5, UPT, UPT, URZ, UR63, URZ, UP0, !UPT ;  /* 0x0000003fff057290 */ /* 0x000fe200087fe4ff */
[----:B------:R-:W-:Y:S01]  /*7f50*/  UMOV UR10, UR50 ;  /* 0x00000032000a7c82 */ /* 0x000fe20008000000 */
[----:B------:R-:W-:Y:S07]  /*7f60*/  UMOV UR11, UR36 ;  /* 0x00000024000b7c82 */ /* 0x000fee0008000000 */
[----:B------:R2:W-:Y:S01]  /*7f70*/  UTMASTG.3D [UR8], [UR4] ;  /* 0x00000008040073b5 */ /* 0x0005e20008010000 */
[----:B------:R0:W-:Y:S01]  /*7f80*/  UTMACMDFLUSH ;  /* 0x00000000000079b7 */ /* 0x0001e20000000000 */
[----:B--2---:R-:W-:Y:S04]  /*7f90*/  DEPBAR.LE SB0, 0x1 ;  /* 0x000080400000791a */ /* 0x004fe80000000000 */
.L_x_121:
[----:B------:R-:W-:Y:S05]  /*7fa0*/  BSYNC.RECONVERGENT B0 ;  /* 0x0000000000007941 */ /* 0x000fea0003800200 */
.L_x_120:
        /* <DEDUP_REMOVED lines=16> */
.L_x_125:
[----:B------:R-:W-:Y:S05]  /*80b0*/  BSYNC B0 ;  /* 0x0000000000007941 */ /* 0x000fea0003800000 */
.L_x_124:
        /* <DEDUP_REMOVED lines=17> */
.L_x_123:
[----:B------:R-:W-:Y:S05]  /*81d0*/  BSYNC B1 ;  /* 0x0000000000017941 */ /* 0x000fea0003800000 */
.L_x_122:
        /* <DEDUP_REMOVED lines=21> */
.L_x_127:
        /* <DEDUP_REMOVED lines=18> */
[----:B------:R-:W-:Y:S01]  /*8450*/  ISETP.NE.AND P6, PT, R102, RZ, PT ;  /* 0x000000ff6600720c */ /* 0x000fe20003fc5270 */
[--C-:B------:R-:W-:Y:S01]  /*8460*/  HADD2.F32 R49, -RZ, R50.reuse.H0_H0 ;  /* 0x20000032ff317230 */ /* 0x100fe20000004100 */
[----:B----4-:R-:W-:Y:S01]  /*8470*/  F2FP.F16.E4M3.UNPACK_B R58, R76 ;  /* 0x0000004cff3a723e */ /* 0x010fe200020006ff */
[----:B------:R-:W-:Y:S01]  /*8480*/  HADD2.F32 R50, -RZ, R50.H1_H1 ;  /* 0x30000032ff327230 */ /* 0x000fe20000004100 */
[----:B------:R-:W-:Y:S01]  /*8490*/  F2FP.F16.E4M3.UNPACK_B R62, R77 ;  /* 0x0000004dff3e723e */ /* 0x000fe200020006ff */
[--C-:B------:R-:W-:Y:S01]  /*84a0*/  HADD2.F32 R53, -RZ, R54.reuse.H0_H0 ;  /* 0x20000036ff357230 */ /* 0x100fe20000004100 */
[----:B------:R-:W-:Y:S01]  /*84b0*/  F2FP.F16.E4M3.UNPACK_B R66, R78 ;  /* 0x0000004eff42723e */ /* 0x000fe200020006ff */
[----:B------:R-:W-:Y:S01]  /*84c0*/  HADD2.F32 R54, -RZ, R54.H1_H1 ;  /* 0x30000036ff367230 */ /* 0x000fe20000004100 */
[----:B------:R-:W-:Y:S01]  /*84d0*/  F2FP.F16.E4M3.UNPACK_B R70, R79 ;  /* 0x0000004fff46723e */ /* 0x000fe200020006ff */
[--C-:B------:R-:W-:Y:S01]  /*84e0*/  HADD2.F32 R57, -RZ, R58.reuse.H0_H0 ;  /* 0x2000003aff397230 */ /* 0x100fe20000004100 */
[----:B------:R-:W-:Y:S01]  /*84f0*/  F2FP.F16.E4M3.UNPACK_B R56, R75.H1 ;  /* 0x0000004bff38723e */ /* 0x000fe200030006ff */
[----:B------:R-:W-:Y:S01]  /*8500*/  HADD2.F32 R58, -RZ, R58.H1_H1 ;  /* 0x3000003aff3a7230 */ /* 0x000fe20000004100 */
[----:B------:R-:W-:Y:S01]  /*8510*/  F2FP.F16.E4M3.UNPACK_B R60, R76.H1 ;  /* 0x0000004cff3c723e */ /* 0x000fe200030006ff */
[--C-:B------:R-:W-:Y:S01]  /*8520*/  HADD2.F32 R61, -RZ, R62.reuse.H0_H0 ;  /* 0x2000003eff3d7230 */ /* 0x100fe20000004100 */
[----:B------:R-:W-:Y:S01]  /*8530*/  F2FP.F16.E4M3.UNPACK_B R64, R77.H1 ;  /* 0x0000004dff40723e */ /* 0x000fe200030006ff */
[----:B------:R-:W-:Y:S01]  /*8540*/  HADD2.F32 R62, -RZ, R62.H1_H1 ;  /* 0x3000003eff3e7230 */ /* 0x000fe20000004100 */
[----:B------:R-:W-:Y:S01]  /*8550*/  F2FP.F16.E4M3.UNPACK_B R68, R78.H1 ;  /* 0x0000004eff44723e */ /* 0x000fe200030006ff */
        /* <DEDUP_REMOVED lines=112> */
[----:B------:R-:W-:Y:S02]  /*8c60*/  UIADD3 UR4, UPT, UPT, UR44, 0x4200, URZ ;  /* 0x000042002c047890 */ /* 0x000fe4000fffe0ff */
[----:B------:R-:W-:Y:S01]  /*8c70*/  UIADD3 UR9, UPT, UPT, UR49, 0x80, URZ ;  /* 0x0000008031097890 */ /* 0x000fe2000fffe0ff */
[----:B------:R-:W-:Y:S01]  /*8c80*/  UMOV UR10, UR50 ;  /* 0x00000032000a7c82 */ /* 0x000fe20008000000 */
[----:B------:R-:W-:Y:S02]  /*8c90*/  UMOV UR11, UR36 ;  /* 0x00000024000b7c82 */ /* 0x000fe40008000000 */
        /* <DEDUP_REMOVED lines=8> */
.L_x_129:
[----:B------:R-:W-:Y:S05]  /*8d20*/  BSYNC.RECONVERGENT B0 ;  /* 0x0000000000007941 */ /* 0x000fea0003800200 */
.L_x_128:
        /* <DEDUP_REMOVED lines=16> */
.L_x_133:
[----:B------:R-:W-:Y:S05]  /*8e30*/  BSYNC B0 ;  /* 0x0000000000007941 */ /* 0x000fea0003800000 */
.L_x_132:
        /* <DEDUP_REMOVED lines=17> */
.L_x_131:
[----:B------:R-:W-:Y:S05]  /*8f50*/  BSYNC B1 ;  /* 0x0000000000017941 */ /* 0x000fea0003800000 */
.L_x_130:
        /* <DEDUP_REMOVED lines=21> */
.L_x_135:
[----:B------:R-:W-:Y:S01]  /*90b0*/  ISETP.NE.AND P0, PT, R97, RZ, PT ;  /* 0x000000ff6100720c */ /* 0x000fe20003f05270 */
[----:B------:R-:W-:Y:S05]  /*90c0*/  WARPSYNC.ALL ;  /* 0x0000000000007948 */ /* 0x000fea0003800000 */
[----:B------:R-:W-:Y:S01]  /*90d0*/  R2UR UR4, R39 ;  /* 0x00000000270472ca */ /* 0x000fe200000e0000 */
[----:B------:R-:W2:Y:S01]  /*90e0*/  S2UR UR6, SR_CgaCtaId ;  /* 0x00000000000679c3 */ /* 0x000ea20000008800 */
[-C--:B------:R-:W-:Y:S01]  /*90f0*/  F2FP.F16.E4M3.UNPACK_B R42, R72.reuse ;  /* 0x00000048ff2a723e */ /* 0x080fe200020006ff */
[----:B------:R-:W-:Y:S01]  /*9100*/  BSSY.RECONVERGENT B0, `(.L_x_136) ;  /* 0x000009b000007945 */ /* 0x000fe20003800200 */
[----:B------:R-:W-:Y:S02]  /*9110*/  F2FP.F16.E4M3.UNPACK_B R72, R72.H1 ;  /* 0x00000048ff48723e */ /* 0x000fe400030006ff */
[-C--:B------:R-:W-:Y:S01]  /*9120*/  F2FP.F16.E4M3.UNPACK_B R46, R73.reuse ;  /* 0x00000049ff2e723e */ /* 0x080fe200020006ff */
[--C-:B------:R-:W-:Y:S01]  /*9130*/  HADD2.F32 R40, -RZ, R42.reuse.H0_H0 ;  /* 0x2000002aff287230 */ /* 0x100fe20000004100 */
[----:B------:R-:W-:Y:S01]  /*9140*/  F2FP.F16.E4M3.UNPACK_B R73, R73.H1 ;  /* 0x00000049ff49723e */ /* 0x000fe200030006ff */
[----:B------:R-:W-:Y:S01]  /*9150*/  HADD2.F32 R42, -RZ, R42.H1_H1 ;  /* 0x3000002aff2a7230 */ /* 0x000fe20000004100 */
[-C--:B------:R-:W-:Y:S01]  /*9160*/  F2FP.F16.E4M3.UNPACK_B R50, R74.reuse ;  /* 0x0000004aff32723e */ /* 0x080fe200020006ff */
[----:B------:R-:W-:Y:S01]  /*9170*/  HADD2.F32 R43, -RZ, R72.H0_H0 ;  /* 0x20000048ff2b7230 */ /* 0x000fe20000004100 */
[----:B------:R-:W-:Y:S01]  /*9180*/  F2FP.F16.E4M3.UNPACK_B R74, R74.H1 ;  /* 0x0000004aff4a723e */ /* 0x000fe200030006ff */
[----:B------:R-:W-:Y:S01]  /*9190*/  LDTM.16dp32bit_t0_t15.x32 R4, tmem[UR4+0xc0] ;  /* 0x0000c004000479ee */ /* 0x000fe20008a80000 */
[----:B------:R-:W3:Y:S01]  /*91a0*/  LDTM.16dp32bit_t16_t31.x32 R4, tmem[UR4+0xe0] ;  /* 0x0000e004000479ee */ /* 0x000ee20008aa0000 */
[----:B------:R-:W-:Y:S01]  /*91b0*/  NOP ;  /* 0x0000000000007918 */ /* 0x000fe20000000000 */
[--C-:B------:R-:W-:Y:S01]  /*91c0*/  HADD2.F32 R45, -RZ, R46.reuse.H0_H0 ;  /* 0x2000002eff2d7230 */ /* 0x100fe20000004100 */
[----:B------:R-:W-:Y:S01]  /*91d0*/  R2UR UR5, R71 ;  /* 0x00000000470572ca */ /* 0x000fe200000e0000 */
[----:B------:R-:W-:Y:S01]  /*91e0*/  HADD2.F32 R46, -RZ, R46.H1_H1 ;  /* 0x3000002eff2e7230 */ /* 0x000fe20000004100 */
[----:B------:R-:W-:Y:S01]  /*91f0*/  F2FP.F16.E4M3.UNPACK_B R54, R75 ;  /* 0x0000004bff36723e */ /* 0x000fe200020006ff */
        /* <DEDUP_REMOVED lines=10> */
[----:B------:R-:W-:Y:S01]  /*92a0*/  UIADD3 UR4, UPT, UPT, UR5, 0x130, URZ ;  /* 0x0000013005047890 */ /* 0x000fe2000fffe0ff */
[----:B------:R-:W-:Y:S01]  /*92b0*/  HADD2.F32 R59, -RZ, R58.H1_H1 ;  /* 0x3000003aff3b7230 */ /* 0x000fe20000004100 */
[----:B------:R-:W-:Y:S01]  /*92c0*/  F2FP.F16.E4M3.UNPACK_B R76, R76.H1 ;  /* 0x0000004cff4c723e */ /* 0x000fe200030006ff */
[--C-:B------:R-:W-:Y:S01]  /*92d0*/  HADD2.F32 R60, -RZ, R62.reuse.H0_H0 ;  /* 0x2000003eff3c7230 */ /* 0x100fe20000004100 */
[----:B------:R-:W-:Y:S01]  /*92e0*/  F2FP.F16.E4M3.UNPACK_B R77, R77.H1 ;  /* 0x0000004dff4d723e */ /* 0x000fe200030006ff */
[----:B------:R-:W-:Y:S01]  /*92f0*/  HADD2.F32 R63, -RZ, R62.H1_H1 ;  /* 0x3000003eff3f7230 */ /* 0x000fe20000004100 */
[----:B------:R-:W-:Y:S01]  /*9300*/  F2FP.F16.E4M3.UNPACK_B R78, R78.H1 ;  /* 0x0000004eff4e723e */ /* 0x000fe200030006ff */
[--C-:B------:R-:W-:Y:S01]  /*9310*/  HADD2.F32 R64, -RZ, R66.reuse.H0_H0 ;  /* 0x20000042ff407230 */ /* 0x100fe20000004100 */
[----:B--2---:R-:W-:Y:S01]  /*9320*/  UPRMT UR4, UR6, 0x654, UR4 ;  /* 0x0000065406047896 */ /* 0x004fe20008000004 */
        /* <DEDUP_REMOVED lines=8> */
[----:B------:R-:W-:Y:S01]  /*93b0*/  SYNCS.ARRIVE.TRANS64.RED.A1T0 RZ, [UR4], RZ ;  /* 0x000000ffffff79a7 */ /* 0x000fe20008100404 */
[C---:B------:R-:W-:Y:S01]  /*93c0*/  FMUL R16, R38.reuse, R16 ;  /* 0x0000001026107220 */ /* 0x040fe20000400000 */
[C---:B------:R-:W-:Y:S01]  /*93d0*/  FMUL R17, R38.reuse, R17 ;  /* 0x0000001126117220 */ /* 0x040fe20000400000 */
[C---:B------:R-:W-:Y:S01]  /*93e0*/  FMUL R0, R38.reuse, R20 ;  /* 0x0000001426007220 */ /* 0x040fe20000400000 */
[C---:B------:R-:W-:Y:S01]  /*93f0*/  FMUL R2, R38.reuse, R21 ;  /* 0x0000001526027220 */ /* 0x040fe20000400000 */
[C---:B------:R-:W-:Y:S01]  /*9400*/  FMUL R20, R38.reuse, R25 ;  /* 0x0000001926147220 */ /* 0x040fe20000400000 */
[----:B------:R-:W-:Y:S02]  /*9410*/  HADD2.F32 R67, -RZ, R66.H1_H1 ;  /* 0x30000042ff437230 */ /* 0x000fe40000004100 */
[C---:B------:R-:W-:Y:S01]  /*9420*/  FMUL R6, R38.reuse, R6 ;  /* 0x0000000626067220 */ /* 0x040fe20000400000 */
[----:B------:R-:W-:Y:S02]  /*9430*/  HADD2.F32 R44, -RZ, R72.H1_H1 ;  /* 0x30000048ff2c7230 */ /* 0x000fe40000004100 */
[C---:B------:R-:W-:Y:S01]  /*9440*/  FMUL R7, R38.reuse, R7 ;  /* 0x0000000726077220 */ /* 0x040fe20000400000 */
[--C-:B------:R-:W-:Y:S02]  /*9450*/  HADD2.F32 R47, -RZ, R73.reuse.H0_H0 ;  /* 0x20000049ff2f7230 */ /* 0x100fe40000004100 */
[C---:B------:R-:W-:Y:S01]  /*9460*/  FFMA R6, R41.reuse, R43, R6 ;  /* 0x0000002b29067223 */ /* 0x040fe20000000006 */
[--C-:B------:R-:W-:Y:S02]  /*9470*/  HADD2.F32 R40, -RZ, R68.reuse.H0_H0 ;  /* 0x20000044ff287230 */ /* 0x100fe40000004100 */
[C---:B------:R-:W-:Y:S01]  /*9480*/  FFMA R7, R41.reuse, R44, R7 ;  /* 0x0000002c29077223 */ /* 0x040fe20000000007 */
[C---:B------:R-:W-:Y:S01]  /*9490*/  FFMA R8, R41.reuse, R45, R8 ;  /* 0x0000002d29087223 */ /* 0x040fe20000000008 */
[----:B------:R-:W-:Y:S01]  /*94a0*/  FFMA R9, R41, R46, R9 ;  /* 0x0000002e29097223 */ /* 0x000fe20000000009 */
[----:B------:R-:W-:Y:S02]  /*94b0*/  HADD2.F32 R43, -RZ, R68.H1_H1 ;  /* 0x30000044ff2b7230 */ /* 0x000fe40000004100 */
[C---:B------:R-:W-:Y:S01]  /*94c0*/  FMUL R10, R38.reuse, R10 ;  /* 0x0000000a260a7220 */ /* 0x040fe20000400000 */
[----:B------:R-:W-:Y:S01]  /*94d0*/  HADD2.F32 R48, -RZ, R73.H1_H1 ;  /* 0x30000049ff307230 */ /* 0x000fe20000004100 */
[----:B------:R-:W-:Y:S01]  /*94e0*/  F2FP.SATFINITE.E4M3.F32.PACK_AB_MERGE_C R100, R7, R6, RZ ;  /* 0x000000060764723e */ /* 0x000fe200048070ff */
[C---:B------:R-:W-:Y:S01]  /*94f0*/  FMUL R7, R38.reuse, R24 ;  /* 0x0000001826077220 */ /* 0x040fe20000400000 */
[----:B------:R-:W-:Y:S01]  /*9500*/  FFMA R10, R41, R47, R10 ;  /* 0x0000002f290a7223 */ /* 0x000fe2000000000a */
[C---:B------:R-:W-:Y:S01]  /*9510*/  FMUL R24, R38.reuse, R29 ;  /* 0x0000001d26187220 */ /* 0x040fe20000400000 */
[----:B------:R-:W-:Y:S01]  /*9520*/  F2FP.SATFINITE.E4M3.F32.PACK_AB_MERGE_C R100, R5, R4, R100 ;  /* 0x000000040564723e */ /* 0x000fe20004807064 */
[C---:B------:R-:W-:Y:S01]  /*9530*/  FMUL R11, R38.reuse, R11 ;  /* 0x0000000b260b7220 */ /* 0x040fe20000400000 */
[--C-:B------:R-:W-:Y:S02]  /*9540*/  HADD2.F32 R51, -RZ, R74.reuse.H0_H0 ;  /* 0x2000004aff337230 */ /* 0x100fe40000004100 */
[C---:B------:R-:W-:Y:S01]  /*9550*/  FMUL R14, R38.reuse, R14 ;  /* 0x0000000e260e7220 */ /* 0x040fe20000400000 */
[----:B------:R-:W-:Y:S02]  /*9560*/  HADD2.F32 R52, -RZ, R74.H1_H1 ;  /* 0x3000004aff347230 */ /* 0x000fe40000004100 */
[C---:B------:R-:W-:Y:S01]  /*9570*/  FFMA R11, R41.reuse, R48, R11 ;  /* 0x00000030290b7223 */ /* 0x040fe2000000000b */
[C---:B------:R-:W-:Y:S01]  /*9580*/  FFMA R12, R41.reuse, R49, R12 ;  /* 0x00000031290c7223 */ /* 0x040fe2000000000c */
[C---:B------:R-:W-:Y:S01]  /*9590*/  FFMA R13, R41.reuse, R50, R13 ;  /* 0x00000032290d7223 */ /* 0x040fe2000000000d */
[----:B------:R-:W-:Y:S01]  /*95a0*/  FFMA R14, R41, R51, R14 ;  /* 0x00000033290e7223 */ /* 0x000fe2000000000e */
[C---:B------:R-:W-:Y:S01]  /*95b0*/  FMUL R15, R38.reuse, R15 ;  /* 0x0000000f260f7220 */ /* 0x040fe20000400000 */
[--C-:B------:R-:W-:Y:S01]  /*95c0*/  HADD2.F32 R55, -RZ, R75.reuse.H0_H0 ;  /* 0x2000004bff377230 */ /* 0x100fe20000004100 */
[----:B------:R-:W-:Y:S01]  /*95d0*/  F2FP.SATFINITE.E4M3.F32.PACK_AB_MERGE_C R101, R11, R10, RZ ;  /* 0x0000000a0b65723e */ /* 0x000fe200048070ff */
[----:B------:R-:W-:Y:S02]  /*95e0*/  HADD2.F32 R56, -RZ, R75.H1_H1 ;  /* 0x3000004bff387230 */ /* 0x000fe40000004100 */
[C---:B------:R-:W-:Y:S01]  /*95f0*/  FFMA R15, R41.reuse, R52, R15 ;  /* 0x00000034290f7223 */ /* 0x040fe2000000000f */
[----:B------:R-:W-:Y:S01]  /*9600*/  FFMA R16, R41, R53, R16 ;  /* 0x0000003529107223 */ /* 0x000fe20000000010 */
[----:B------:R-:W-:Y:S01]  /*9610*/  F2FP.SATFINITE.E4M3.F32.PACK_AB_MERGE_C R101, R9, R8, R101 ;  /* 0x000000080965723e */ /* 0x000fe20004807065 */
[----:B------:R-:W-:Y:S01]  /*9620*/  FFMA R17, R41, R54, R17 ;  /* 0x0000003629117223 */ /* 0x000fe20000000011 */
[C---:B------:R-:W-:Y:S01]  /*9630*/  FMUL R18, R38.reuse, R18 ;  /* 0x0000001226127220 */ /* 0x040fe20000400000 */
[----:B------:R-:W-:Y:S01]  /*9640*/  F2FP.SATFINITE.E4M3.F32.PACK_AB_MERGE_C R102, R15, R14, RZ ;  /* 0x0000000e0f66723e */ /* 0x000fe200048070ff */
[C---:B------:R-:W-:Y:S01]  /*9650*/  FMUL R19, R38.reuse, R19 ;  /* 0x0000001326137220 */ /* 0x040fe20000400000 */
[--C-:B------:R-:W-:Y:S02]  /*9660*/  HADD2.F32 R58, -RZ, R76.reuse.H0_H0 ;  /* 0x2000004cff3a7230 */ /* 0x100fe40000004100 */
[----:B------:R-:W-:Y:S01]  /*9670*/  FFMA R18, R41, R55, R18 ;  /* 0x0000003729127223 */ /* 0x000fe20000000012 */
[----:B------:R-:W-:Y:S01]  /*9680*/  F2FP.SATFINITE.E4M3.F32.PACK_AB_MERGE_C R102, R13, R12, R102 ;  /* 0x0000000c0d66723e */ /* 0x000fe20004807066 */
[C---:B------:R-:W-:Y:S01]  /*9690*/  FFMA R19, R41.reuse, R56, R19 ;  /* 0x0000003829137223 */ /* 0x040fe20000000013 */
[----:B------:R-:W-:Y:S02]  /*96a0*/  HADD2.F32 R61, -RZ, R76.H1_H1 ;  /* 0x3000004cff3d7230 */ /* 0x000fe40000004100 */
[C---:B------:R-:W-:Y:S01]  /*96b0*/  FMUL R3, R38.reuse, R22 ;  /* 0x0000001626037220 */ /* 0x040fe20000400000 */
        /* <DEDUP_REMOVED lines=10> */
[C---:B------:R-:W-:Y:S01]  /*9760*/  FMUL R23, R38.reuse, R28 ;  /* 0x0000001c26177220 */ /* 0x040fe20000400000 */
[----:B------:R-:W-:Y:S01]  /*9770*/  F2FP.F16.E4M3.UNPACK_B R79, R79.H1 ;  /* 0x0000004fff4f723e */ /* 0x000fe200030006ff */
        /* <DEDUP_REMOVED lines=9> */
[C---:B------:R-:W-:Y:S01]  /*9810*/  FFMA R24, R41.reuse, R67, R24 ;  /* 0x0000004329187223 */ /* 0x040fe20000000018 */
[C---:B------:R-:W-:Y:S01]  /*9820*/  FMUL R28, R38.reuse, R33 ;  /* 0x00000021261c7220 */ /* 0x040fe20000400000 */
[--C-:B------:R-:W-:Y:S02]  /*9830*/  HADD2.F32 R42, -RZ, R79.reuse.H0_H0 ;  /* 0x2000004fff2a7230 */ /* 0x100fe40000004100 */
[C---:B------:R-:W-:Y:S01]  /*9840*/  FFMA R25, R41.reuse, R66, R25 ;  /* 0x0000004229197223 */ /* 0x040fe20000000019 */
[----:B------:R-:W-:Y:S02]  /*9850*/  HADD2.F32 R71, -RZ, R79.H1_H1 ;  /* 0x3000004fff477230 */ /* 0x000fe40000004100 */
[C---:B------:R-:W-:Y:S01]  /*9860*/  FMUL R29, R38.reuse, R34 ;  /* 0x00000022261d7220 */ /* 0x040fe20000400000 */
        /* <DEDUP_REMOVED lines=9> */
[----:B-1----:R-:W-:Y:S01]  /*9900*/  F2FP.SATFINITE.E4M3.F32.PACK_AB_MERGE_C R105, R22, R21, RZ ;  /* 0x000000151669723e */ /* 0x002fe200048070ff */
[----:B------:R1:W-:Y:S01]  /*9910*/  STS.128 [R84+UR44+0x5200], R100 ;  /* 0x0052006454007988 */ /* 0x0003e20008000c2c */
[----:B------:R-:W-:Y:S02]  /*9920*/  F2FP.SATFINITE.E4M3.F32.PACK_AB_MERGE_C R64, R26, R25, RZ ;  /* 0x000000191a40723e */ /* 0x000fe400048070ff */
[----:B------:R-:W-:Y:S02]  /*9930*/  F2FP.SATFINITE.E4M3.F32.PACK_AB_MERGE_C R67, R30, R29, RZ ;  /* 0x0000001d1e43723e */ /* 0x000fe400048070ff */
[----:B------:R-:W-:Y:S02]  /*9940*/  F2FP.SATFINITE.E4M3.F32.PACK_AB_MERGE_C R104, R2, R0, R3 ;  /* 0x000000000268723e */ /* 0x000fe40004807003 */
[----:B------:R-:W-:Y:S02]  /*9950*/  F2FP.SATFINITE.E4M3.F32.PACK_AB_MERGE_C R105, R20, R7, R105 ;  /* 0x000000071469723e */ /* 0x000fe40004807069 */
[----:B------:R-:W-:Y:S02]  /*9960*/  F2FP.SATFINITE.E4M3.F32.PACK_AB_MERGE_C R106, R24, R23, R64 ;  /* 0x00000017186a723e */ /* 0x000fe40004807040 */
[----:B------:R-:W-:Y:S02]  /*9970*/  F2FP.SATFINITE.E4M3.F32.PACK_AB_MERGE_C R107, R28, R27, R67 ;  /* 0x0000001b1c6b723e */ /* 0x000fe40004807043 */
[----:B------:R-:W-:Y:S03]  /*9980*/  IADD3 R36, PT, PT, R36, 0x1, RZ ;  /* 0x0000000124247810 */ /* 0x000fe60007ffe0ff */
        /* <DEDUP_REMOVED lines=18> */
.L_x_137:
[----:B------:R-:W-:Y:S05]  /*9ab0*/  BSYNC.RECONVERGENT B0 ;  /* 0x0000000000007941 */ /* 0x000fea0003800200 */
.L_x_136:
[----:B------:R-:W-:Y:S01]  /*9ac0*/  R2UR UR4, R87 ;  /* 0x00000000570472ca */ /* 0x000fe200000e0000 */
[----:B------:R-:W-:Y:S01]  /*9ad0*/  BAR.SYNC.DEFER_BLOCKING 0x1, 0x80 ;  /* 0x0042000000007b1d */ /* 0x000fe20000010000 */
[C---:B------:R-:W-:Y:S01]  /*9ae0*/  ISETP.NE.AND P0, PT, R89.reuse, 0x2, PT ;  /* 0x000000025900780c */ /* 0x040fe20003f05270 */
[----:B------:R-:W-:Y:S01]  /*9af0*/  UISETP.NE.AND UP0, UPT, UR45, URZ, UPT ;  /* 0x000000ff2d00728c */ /* 0x000fe2000bf05270 */
[----:B------:R-:W-:Y:S01]  /*9b00*/  ISETP.NE.AND P1, PT, R36, 0x4, PT ;  /* 0x000000042400780c */ /* 0x000fe20003f25270 */
[----:B------:R-:W-:Y:S01]  /*9b10*/  UIADD3 UR20, UPT, UPT, UR37, UR59, URZ ;  /* 0x0000003b25147290 */ /* 0x000fe2000fffe0ff */
[----:B------:R-:W-:Y:S02]  /*9b20*/  SEL R5, RZ, 0x1, P0 ;  /* 0x00000001ff057807 */ /* 0x000fe40000000000 */
[----:B------:R-:W-:Y:S02]  /*9b30*/  SEL R3, RZ, 0x1, P1 ;  /* 0x00000001ff037807 */ /* 0x000fe40000800000 */
[----:B------:R-:W-:Y:S02]  /*9b40*/  LOP3.LUT R92, R92, R5, RZ, 0x3c, !PT ;  /* 0x000000055c5c7212 */ /* 0x000fe400078e3cff */
[----:B------:R-:W-:Y:S01]  /*9b50*/  LOP3.LUT R94, R94, R3, RZ, 0x3c, !PT ;  /* 0x000000035e5e7212 */ /* 0x000fe200078e3cff */
[----:B------:R-:W-:Y:S01]  /*9b60*/  UIADD3 UR16, UPT, UPT, UR38, UR4, URZ ;  /* 0x0000000426107290 */ /* 0x000fe2000fffe0ff */
[----:B------:R-:W-:Y:S02]  /*9b70*/  SEL R89, R89, RZ, P0 ;  /* 0x000000ff59597207 */ /* 0x000fe40000000000 */
[----:B------:R-:W-:Y:S01]  /*9b80*/  SEL R36, R36, RZ, P1 ;  /* 0x000000ff24247207 */ /* 0x000fe20000800000 */
[----:B------:R-:W-:Y:S01]  /*9b90*/  UMOV UR36, UR58 ;  /* 0x0000003a00247c82 */ /* 0x000fe20008000000 */
[----:B------:R-:W-:Y:S07]  /*9ba0*/  BRA.U UP0, `(.L_x_138) ;  /* 0xffffffb900e07547 */ /* 0x000fee000b83ffff */
[----:B------:R-:W-:Y:S05]  /*9bb0*/  EXIT ;  /* 0x000000000000794d */ /* 0x000fea0003800000 */
.L_x_25:
[----:B--2---:R2:W3:Y:S02]  /*9bc0*/  SYNCS.PHASECHK.TRANS64.TRYWAIT P0, [R0+URZ+0x160], R3 ;  /* 0x00016003000075a7 */ /* 0x0044e400080011ff */
[----:B---3--:R-:W-:Y:S05]  /*9bd0*/  @!P0 NANOSLEEP.SYNCS 0x989680 ;  /* 0x009896800000895d */ /* 0x008fea0003900000 */
[----:B------:R-:W3:Y:S02]  /*9be0*/  @!P0 SYNCS.PHASECHK.TRANS64 P0, [R0+URZ+0x160], R3 ;  /* 0x00016003000085a7 */ /* 0x000ee400080010ff */
[----:B---3--:R-:W-:Y:S05]  /*9bf0*/  @!P0 BRA `(.L_x_25) ;  /* 0xfffffffc00f08947 */ /* 0x008fea000383ffff */
[----:B------:R-:W-:Y:S05]  /*9c00*/  BRA `(.L_x_139) ;  /* 0xffffff7c00c07947 */ /* 0x000fea000383ffff */
.L_x_28:
[----:B--2---:R-:W-:-:S07]  /*9c10*/  MOV R0, UR33 ;  /* 0x0000002100007c02 */ /* 0x004fce0008000f00 */
.L_x_140:
[----:B--2---:R2:W3:Y:S02]  /*9c20*/  SYNCS.PHASECHK.TRANS64.TRYWAIT P0, [R0+URZ+0x50], R3 ;  /* 0x00005003000075a7 */ /* 0x0044e400080011ff */
[----:B---3--:R-:W-:Y:S05]  /*9c30*/  @!P0 NANOSLEEP.SYNCS 0x989680 ;  /* 0x009896800000895d */ /* 0x008fea0003900000 */
[----:B------:R-:W3:Y:S02]  /*9c40*/  @!P0 SYNCS.PHASECHK.TRANS64 P0, [R0+URZ+0x50], R3 ;  /* 0x00005003000085a7 */ /* 0x000ee400080010ff */
[----:B---3--:R-:W-:Y:S05]  /*9c50*/  @!P0 BRA `(.L_x_140) ;  /* 0xfffffffc00f08947 */ /* 0x008fea000383ffff */
[----:B------:R-:W-:Y:S05]  /*9c60*/  BRA `(.L_x_27) ;  /* 0xffffff8000007947 */ /* 0x000fea000383ffff */
.L_x_35:
[----:B-1----:R-:W-:-:S07]  /*9c70*/  MOV R0, UR17 ;  /* 0x0000001100007c02 */ /* 0x002fce0008000f00 */
.L_x_141:
[----:B-1----:R1:W2:Y:S02]  /*9c80*/  SYNCS.PHASECHK.TRANS64.TRYWAIT P0, [R0+URZ+0x50], R3 ;  /* 0x00005003000075a7 */ /* 0x0022a400080011ff */
[----:B--2---:R-:W-:Y:S05]  /*9c90*/  @!P0 NANOSLEEP.SYNCS 0x989680 ;  /* 0x009896800000895d */ /* 0x004fea0003900000 */
[----:B------:R-:W2:Y:S02]  /*9ca0*/  @!P0 SYNCS.PHASECHK.TRANS64 P0, [R0+URZ+0x50], R3 ;  /* 0x00005003000085a7 */ /* 0x000ea400080010ff */
[----:B--2---:R-:W-:Y:S05]  /*9cb0*/  @!P0 BRA `(.L_x_141) ;  /* 0xfffffffc00f08947 */ /* 0x004fea000383ffff */
[----:B------:R-:W-:Y:S05]  /*9cc0*/  BRA `(.L_x_34) ;  /* 0xffffff8000bc7947 */ /* 0x000fea000383ffff */
.L_x_40:
[----:B-1----:R1:W2:Y:S02]  /*9cd0*/  SYNCS.PHASECHK.TRANS64.TRYWAIT P0, [R3+URZ+0xf0], R0 ;  /* 0x0000f000030075a7 */ /* 0x0022a400080011ff */
[----:B--2---:R-:W-:Y:S05]  /*9ce0*/  @!P0 NANOSLEEP.SYNCS 0x989680 ;  /* 0x009896800000895d */ /* 0x004fea0003900000 */
[----:B------:R-:W2:Y:S02]  /*9cf0*/  @!P0 SYNCS.PHASECHK.TRANS64 P0, [R3+URZ+0xf0], R0 ;  /* 0x0000f000030085a7 */ /* 0x000ea400080010ff */
[----:B--2---:R-:W-:Y:S05]  /*9d00*/  @!P0 BRA `(.L_x_40) ;  /* 0xfffffffc00f08947 */ /* 0x004fea000383ffff */
[----:B------:R-:W-:Y:S05]  /*9d10*/  BRA `(.L_x_142) ;  /* 0xffffff84005c7947 */ /* 0x000fea000383ffff */
.L_x_44:
[----:B-1----:R-:W-:-:S07]  /*9d20*/  MOV R0, UR4 ;  /* 0x0000000400007c02 */ /* 0x002fce0008000f00 */
.L_x_143:
[----:B-1----:R1:W2:Y:S02]  /*9d30*/  SYNCS.PHASECHK.TRANS64.TRYWAIT P0, [R0+URZ], R3 ;  /* 0x00000003000075a7 */ /* 0x0022a400080011ff */
[----:B--2---:R-:W-:Y:S05]  /*9d40*/  @!P0 NANOSLEEP.SYNCS 0x989680 ;  /* 0x009896800000895d */ /* 0x004fea0003900000 */
[----:B------:R-:W2:Y:S02]  /*9d50*/  @!P0 SYNCS.PHASECHK.TRANS64 P0, [R0+URZ], R3 ;  /* 0x00000003000085a7 */ /* 0x000ea400080010ff */
[----:B--2---:R-:W-:Y:S05]  /*9d60*/  @!P0 BRA `(.L_x_143) ;  /* 0xfffffffc00f08947 */ /* 0x004fea000383ffff */
[----:B------:R-:W-:Y:S05]  /*9d70*/  BRA `(.L_x_144) ;  /* 0xffffff8c00047947 */ /* 0x000fea000383ffff */
.L_x_45:
[----:B------:R-:W-:-:S07]  /*9d80*/  MOV R0, UR5 ;  /* 0x0000000500007c02 */ /* 0x000fce0008000f00 */
.L_x_145:
[----:B-1----:R1:W2:Y:S02]  /*9d90*/  SYNCS.PHASECHK.TRANS64.TRYWAIT P0, [R0+URZ], R3 ;  /* 0x00000003000075a7 */ /* 0x0022a400080011ff */
[----:B--2---:R-:W-:Y:S05]  /*9da0*/  @!P0 NANOSLEEP.SYNCS 0x989680 ;  /* 0x009896800000895d */ /* 0x004fea0003900000 */
[----:B------:R-:W2:Y:S02]  /*9db0*/  @!P0 SYNCS.PHASECHK.TRANS64 P0, [R0+URZ], R3 ;  /* 0x00000003000085a7 */ /* 0x000ea400080010ff */
[----:B--2---:R-:W-:Y:S05]  /*9dc0*/  @!P0 BRA `(.L_x_145) ;  /* 0xfffffffc00f08947 */ /* 0x004fea000383ffff */
[----:B------:R-:W-:Y:S05]  /*9dd0*/  BRA `(.L_x_146) ;  /* 0xffffff8c00107947 */ /* 0x000fea000383ffff */
.L_x_46:
[----:B------:R-:W-:-:S07]  /*9de0*/  MOV R0, UR5 ;  /* 0x0000000500007c02 */ /* 0x000fce0008000f00 */
.L_x_147:
[----:B-1----:R1:W2:Y:S02]  /*9df0*/  SYNCS.PHASECHK.TRANS64.TRYWAIT P0, [R0+URZ], R3 ;  /* 0x00000003000075a7 */ /* 0x0022a400080011ff */
[----:B--2---:R-:W-:Y:S05]  /*9e00*/  @!P0 NANOSLEEP.SYNCS 0x989680 ;  /* 0x009896800000895d */ /* 0x004fea0003900000 */
[----:B------:R-:W2:Y:S02]  /*9e10*/  @!P0 SYNCS.PHASECHK.TRANS64 P0, [R0+URZ], R3 ;  /* 0x00000003000085a7 */ /* 0x000ea400080010ff */
[----:B--2---:R-:W-:Y:S05]  /*9e20*/  @!P0 BRA `(.L_x_147) ;  /* 0xfffffffc00f08947 */ /* 0x004fea000383ffff */
[----:B------:R-:W-:Y:S05]  /*9e30*/  BRA `(.L_x_148) ;  /* 0xffffff8c001c7947 */ /* 0x000fea000383ffff */
.L_x_47:
[----:B------:R-:W-:-:S07]  /*9e40*/  MOV R0, UR5 ;  /* 0x0000000500007c02 */ /* 0x000fce0008000f00 */
.L_x_149:
[----:B-1----:R1:W2:Y:S02]  /*9e50*/  SYNCS.PHASECHK.TRANS64.TRYWAIT P0, [R0+URZ], R3 ;  /* 0x00000003000075a7 */ /* 0x0022a400080011ff */
[----:B--2---:R-:W-:Y:S05]  /*9e60*/  @!P0 NANOSLEEP.SYNCS 0x989680 ;  /* 0x009896800000895d */ /* 0x004fea0003900000 */
[----:B------:R-:W2:Y:S02]  /*9e70*/  @!P0 SYNCS.PHASECHK.TRANS64 P0, [R0+URZ], R3 ;  /* 0x00000003000085a7 */ /* 0x000ea400080010ff */
[----:B--2---:R-:W-:Y:S05]  /*9e80*/  @!P0 BRA `(.L_x_149) ;  /* 0xfffffffc00f08947 */ /* 0x004fea000383ffff */
[----:B------:R-:W-:Y:S05]  /*9e90*/  BRA `(.L_x_150) ;  /* 0xffffff8c00287947 */ /* 0x000fea000383ffff */
.L_x_48:
[----:B------:R-:W-:-:S07]  /*9ea0*/  MOV R0, UR5 ;  /* 0x0000000500007c02 */ /* 0x000fce0008000f00 */
.L_x_151:
[----:B-1----:R1:W2:Y:S02]  /*9eb0*/  SYNCS.PHASECHK.TRANS64.TRYWAIT P0, [R0+URZ], R3 ;  /* 0x00000003000075a7 */ /* 0x0022a400080011ff */
[----:B--2---:R-:W-:Y:S05]  /*9ec0*/  @!P0 NANOSLEEP.SYNCS 0x989680 ;  /* 0x009896800000895d */ /* 0x004fea0003900000 */
[----:B------:R-:W2:Y:S02]  /*9ed0*/  @!P0 SYNCS.PHASECHK.TRANS64 P0, [R0+URZ], R3 ;  /* 0x00000003000085a7 */ /* 0x000ea400080010ff */
[----:B--2---:R-:W-:Y:S05]  /*9ee0*/  @!P0 BRA `(.L_x_151) ;  /* 0xfffffffc00f08947 */ /* 0x004fea000383ffff */
[----:B------:R-:W-:Y:S05]  /*9ef0*/  BRA `(.L_x_152) ;  /* 0xffffff8c00347947 */ /* 0x000fea000383ffff */
.L_x_49:
[----:B------:R-:W-:-:S07]  /*9f00*/  MOV R0, UR5 ;  /* 0x0000000500007c02 */ /* 0x000fce0008000f00 */
.L_x_153:
[----:B-1----:R1:W2:Y:S02]  /*9f10*/  SYNCS.PHASECHK.TRANS64.TRYWAIT P0, [R0+URZ], R3 ;  /* 0x00000003000075a7 */ /* 0x0022a400080011ff */
[----:B--2---:R-:W-:Y:S05]  /*9f20*/  @!P0 NANOSLEEP.SYNCS 0x989680 ;  /* 0x009896800000895d */ /* 0x004fea0003900000 */
[----:B------:R-:W2:Y:S02]  /*9f30*/  @!P0 SYNCS.PHASECHK.TRANS64 P0, [R0+URZ], R3 ;  /* 0x00000003000085a7 */ /* 0x000ea400080010ff */
[----:B--2---:R-:W-:Y:S05]  /*9f40*/  @!P0 BRA `(.L_x_153) ;  /* 0xfffffffc00f08947 */ /* 0x004fea000383ffff */
[----:B------:R-:W-:Y:S05]  /*9f50*/  BRA `(.L_x_154) ;  /* 0xffffff8c00407947 */ /* 0x000fea000383ffff */
.L_x_50:
[----:B------:R-:W-:-:S07]  /*9f60*/  MOV R0, UR5 ;  /* 0x0000000500007c02 */ /* 0x000fce0008000f00 */
.L_x_155:
[----:B-1----:R1:W2:Y:S02]  /*9f70*/  SYNCS.PHASECHK.TRANS64.TRYWAIT P0, [R0+URZ], R3 ;  /* 0x00000003000075a7 */ /* 0x0022a400080011ff */
[----:B--2---:R-:W-:Y:S05]  /*9f80*/  @!P0 NANOSLEEP.SYNCS 0x989680 ;  /* 0x009896800000895d */ /* 0x004fea0003900000 */
[----:B------:R-:W2:Y:S02]  /*9f90*/  @!P0 SYNCS.PHASECHK.TRANS64 P0, [R0+URZ], R3 ;  /* 0x00000003000085a7 */ /* 0x000ea400080010ff */
[----:B--2---:R-:W-:Y:S05]  /*9fa0*/  @!P0 BRA `(.L_x_155) ;  /* 0xfffffffc00f08947 */ /* 0x004fea000383ffff */
[----:B------:R-:W-:Y:S05]  /*9fb0*/  BRA `(.L_x_156) ;  /* 0xffffff8c004c7947 */ /* 0x000fea000383ffff */
.L_x_51:
[----:B------:R-:W-:-:S07]  /*9fc0*/  MOV R0, UR5 ;  /* 0x0000000500007c02 */ /* 0x000fce0008000f00 */
.L_x_157:
[----:B-1----:R1:W2:Y:S02]  /*9fd0*/  SYNCS.PHASECHK.TRANS64.TRYWAIT P0, [R0+URZ], R3 ;  /* 0x00000003000075a7 */ /* 0x0022a400080011ff */
[----:B--2---:R-:W-:Y:S05]  /*9fe0*/  @!P0 NANOSLEEP.SYNCS 0x989680 ;  /* 0x009896800000895d */ /* 0x004fea0003900000 */
[----:B------:R-:W2:Y:S02]  /*9ff0*/  @!P0 SYNCS.PHASECHK.TRANS64 P0, [R0+URZ], R3 ;  /* 0x00000003000085a7 */ /* 0x000ea400080010ff */
[----:B--2---:R-:W-:Y:S05]  /*a000*/  @!P0 BRA `(.L_x_157) ;  /* 0xfffffffc00f08947 */ /* 0x004fea000383ffff */
[----:B------:R-:W-:Y:S05]  /*a010*/  BRA `(.L_x_158) ;  /* 0xffffff8c00587947 */ /* 0x000fea000383ffff */
.L_x_52:
[----:B------:R-:W-:-:S07]  /*a020*/  MOV R0, UR5 ;  /* 0x0000000500007c02 */ /* 0x000fce0008000f00 */
.L_x_159:
[----:B-1----:R1:W2:Y:S02]  /*a030*/  SYNCS.PHASECHK.TRANS64.TRYWAIT P0, [R0+URZ], R3 ;  /* 0x00000003000075a7 */ /* 0x0022a400080011ff */
[----:B--2---:R-:W-:Y:S05]  /*a040*/  @!P0 NANOSLEEP.SYNCS 0x989680 ;  /* 0x009896800000895d */ /* 0x004fea0003900000 */
[----:B------:R-:W2:Y:S02]  /*a050*/  @!P0 SYNCS.PHASECHK.TRANS64 P0, [R0+URZ], R3 ;  /* 0x00000003000085a7 */ /* 0x000ea400080010ff */
[----:B--2---:R-:W-:Y:S05]  /*a060*/  @!P0 BRA `(.L_x_159) ;  /* 0xfffffffc00f08947 */ /* 0x004fea000383ffff */
[----:B------:R-:W-:Y:S05]  /*a070*/  BRA `(.L_x_160) ;  /* 0xffffff8c00647947 */ /* 0x000fea000383ffff */
.L_x_55:
[----:B-1----:R1:W2:Y:S02]  /*a080*/  SYNCS.PHASECHK.TRANS64.TRYWAIT P0, [R2+URZ+0x150], R5 ;  /* 0x00015005020075a7 */ /* 0x0022a400080011ff */
[----:B--2---:R-:W-:Y:S05]  /*a090*/  @!P0 NANOSLEEP.SYNCS 0x989680 ;  /* 0x009896800000895d */ /* 0x004fea0003900000 */
[----:B------:R-:W2:Y:S02]  /*a0a0*/  @!P0 SYNCS.PHASECHK.TRANS64 P0, [R2+URZ+0x150], R5 ;  /* 0x00015005020085a7 */ /* 0x000ea400080010ff */
[----:B--2---:R-:W-:Y:S05]  /*a0b0*/  @!P0 BRA `(.L_x_55) ;  /* 0xfffffffc00f08947 */ /* 0x004fea000383ffff */
[----:B------:R-:W-:Y:S05]  /*a0c0*/  BRA `(.L_x_161) ;  /* 0xffffff8c00c87947 */ /* 0x000fea000383ffff */
.L_x_56:
[----:B------:R-:W-:-:S07]  /*a0d0*/  MOV R2, UR4 ;  /* 0x0000000400027c02 */ /* 0x000fce0008000f00 */
.L_x_162:
[----:B-1----:R1:W2:Y:S02]  /*a0e0*/  SYNCS.PHASECHK.TRANS64.TRYWAIT P0, [R2+URZ+0x100], R5 ;  /* 0x00010005020075a7 */ /* 0x0022a400080011ff */
[----:B--2---:R-:W-:Y:S05]  /*a0f0*/  @!P0 NANOSLEEP.SYNCS 0x989680 ;  /* 0x009896800000895d */ /* 0x004fea0003900000 */
[----:B------:R-:W2:Y:S02]  /*a100*/  @!P0 SYNCS.PHASECHK.TRANS64 P0, [R2+URZ+0x100], R5 ;  /* 0x00010005020085a7 */ /* 0x000ea400080010ff */
[----:B--2---:R-:W-:Y:S05]  /*a110*/  @!P0 BRA `(.L_x_162) ;  /* 0xfffffffc00f08947 */ /* 0x004fea000383ffff */
[----:B------:R-:W-:Y:S05]  /*a120*/  BRA `(.L_x_163) ;  /* 0xffffff8c00d87947 */ /* 0x000fea000383ffff */
.L_x_57:
[----:B-1----:R1:W2:Y:S02]  /*a130*/  SYNCS.PHASECHK.TRANS64.TRYWAIT P1, [R2+URZ+0xf0], R5 ;  /* 0x0000f005020075a7 */ /* 0x0022a400080211ff */
[----:B--2---:R-:W-:Y:S05]  /*a140*/  @!P1 NANOSLEEP.SYNCS 0x989680 ;  /* 0x009896800000995d */ /* 0x004fea0003900000 */
[----:B------:R-:W2:Y:S02]  /*a150*/  @!P1 SYNCS.PHASECHK.TRANS64 P1, [R2+URZ+0xf0], R5 ;  /* 0x0000f005020095a7 */ /* 0x000ea400080210ff */
[----:B--2---:R-:W-:Y:S05]  /*a160*/  @!P1 BRA `(.L_x_57) ;  /* 0xfffffffc00f09947 */ /* 0x004fea000383ffff */
[----:B------:R-:W-:Y:S05]  /*a170*/  BRA `(.L_x_164) ;  /* 0xffffff9000087947 */ /* 0x000fea000383ffff */
.L_x_60:
[----:B------:R-:W-:-:S07]  /*a180*/  MOV R0, UR4 ;  /* 0x0000000400007c02 */ /* 0x000fce0008000f00 */
.L_x_165:
[----:B-1----:R1:W2:Y:S02]  /*a190*/  SYNCS.PHASECHK.TRANS64.TRYWAIT P0, [R0+URZ+0x100], R3 ;  /* 0x00010003000075a7 */ /* 0x0022a400080011ff */
[----:B--2---:R-:W-:Y:S05]  /*a1a0*/  @!P0 NANOSLEEP.SYNCS 0x989680 ;  /* 0x009896800000895d */ /* 0x004fea0003900000 */
[----:B------:R-:W2:Y:S02]  /*a1b0*/  @!P0 SYNCS.PHASECHK.TRANS64 P0, [R0+URZ+0x100], R3 ;  /* 0x00010003000085a7 */ /* 0x000ea400080010ff */
[----:B--2---:R-:W-:Y:S05]  /*a1c0*/  @!P0 BRA `(.L_x_165) ;  /* 0xfffffffc00f08947 */ /* 0x004fea000383ffff */
[----:B------:R-:W-:Y:S05]  /*a1d0*/  BRA `(.L_x_59) ;  /* 0xffffff90005c7947 */ /* 0x000fea000383ffff */
.L_x_67:
[----:B-1----:R1:W2:Y:S02]  /*a1e0*/  SYNCS.PHASECHK.TRANS64.TRYWAIT P1, [R0+URZ+0xf0], R5 ;  /* 0x0000f005000075a7 */ /* 0x0022a400080211ff */
[----:B--2---:R-:W-:Y:S05]  /*a1f0*/  @!P1 NANOSLEEP.SYNCS 0x989680 ;  /* 0x009896800000995d */ /* 0x004fea0003900000 */
[----:B------:R-:W2:Y:S02]  /*a200*/  @!P1 SYNCS.PHASECHK.TRANS64 P1, [R0+URZ+0xf0], R5 ;  /* 0x0000f005000095a7 */ /* 0x000ea400080210ff */
[----:B--2---:R-:W-:Y:S05]  /*a210*/  @!P1 BRA `(.L_x_67) ;  /* 0xfffffffc00f09947 */ /* 0x004fea000383ffff */
[----:B------:R-:W-:Y:S05]  /*a220*/  BRA `(.L_x_166) ;  /* 0xffffff9400c47947 */ /* 0x000fea000383ffff */
.L_x_68:
[----:B------:R-:W-:-:S07]  /*a230*/  MOV R3, UR23 ;  /* 0x0000001700037c02 */ /* 0x000fce0008000f00 */
.L_x_167:
[----:B-1----:R1:W2:Y:S02]  /*a240*/  SYNCS.PHASECHK.TRANS64.TRYWAIT P0, [R3+URZ+0x130], R0 ;  /* 0x00013000030075a7 */ /* 0x0022a400080011ff */
[----:B--2---:R-:W-:Y:S05]  /*a250*/  @!P0 NANOSLEEP.SYNCS 0x989680 ;  /* 0x009896800000895d */ /* 0x004fea0003900000 */
[----:B------:R-:W2:Y:S02]  /*a260*/  @!P0 SYNCS.PHASECHK.TRANS64 P0, [R3+URZ+0x130], R0 ;  /* 0x00013000030085a7 */ /* 0x000ea400080010ff */
[----:B--2---:R-:W-:Y:S05]  /*a270*/  @!P0 BRA `(.L_x_167) ;  /* 0xfffffffc00f08947 */ /* 0x004fea000383ffff */
[----:B------:R-:W-:Y:S05]  /*a280*/  BRA `(.L_x_168) ;  /* 0xffffff9800147947 */ /* 0x000fea000383ffff */
.L_x_71:
[----:B------:R-:W-:Y:S07]  /*a290*/  MOV R0, UR5 ;  /* 0x0000000500007c02 */ /* 0x000fee0008000f00 */
.L_x_169:
[----:B-1----:R1:W2:Y:S02]  /*a2a0*/  SYNCS.PHASECHK.TRANS64.TRYWAIT P0, [R0+URZ], R3 ;  /* 0x00000003000075a7 */ /* 0x0022a400080011ff */
[----:B--2---:R-:W-:Y:S05]  /*a2b0*/  @!P0 NANOSLEEP.SYNCS 0x989680 ;  /* 0x009896800000895d */ /* 0x004fea0003900000 */
[----:B------:R-:W2:Y:S02]  /*a2c0*/  @!P0 SYNCS.PHASECHK.TRANS64 P0, [R0+URZ], R3 ;  /* 0x00000003000085a7 */ /* 0x000ea400080010ff */
[----:B--2---:R-:W-:Y:S05]  /*a2d0*/  @!P0 BRA `(.L_x_169) ;  /* 0xfffffffc00f08947 */ /* 0x004fea000383ffff */
[----:B------:R-:W-:Y:S05]  /*a2e0*/  BRA `(.L_x_70) ;  /* 0xffffff9800307947 */ /* 0x000fea000383ffff */
.L_x_74:
[----:B------:R-:W-:-:S07]  /*a2f0*/  MOV R0, UR4 ;  /* 0x0000000400007c02 */ /* 0x000fce0008000f00 */
.L_x_170:
[----:B--2---:R2:W4:Y:S02]  /*a300*/  SYNCS.PHASECHK.TRANS64.TRYWAIT P0, [R0+URZ], R3 ;  /* 0x00000003000075a7 */ /* 0x00452400080011ff */
[----:B----4-:R-:W-:Y:S05]  /*a310*/  @!P0 NANOSLEEP.SYNCS 0x989680 ;  /* 0x009896800000895d */ /* 0x010fea0003900000 */
[----:B------:R-:W4:Y:S02]  /*a320*/  @!P0 SYNCS.PHASECHK.TRANS64 P0, [R0+URZ], R3 ;  /* 0x00000003000085a7 */ /* 0x000f2400080010ff */
[----:B----4-:R-:W-:Y:S05]  /*a330*/  @!P0 BRA `(.L_x_170) ;  /* 0xfffffffc00f08947 */ /* 0x010fea000383ffff */
[----:B------:R-:W-:Y:S05]  /*a340*/  BRA `(.L_x_171) ;  /* 0xffffff9800e47947 */ /* 0x000fea000383ffff */
.L_x_75:
[----:B------:R-:W-:-:S07]  /*a350*/  MOV R0, UR5 ;  /* 0x0000000500007c02 */ /* 0x000fce0008000f00 */
.L_x_172:
[----:B-1----:R1:W2:Y:S02]  /*a360*/  SYNCS.PHASECHK.TRANS64.TRYWAIT P0, [R0+URZ], R3 ;  /* 0x00000003000075a7 */ /* 0x0022a400080011ff */
[----:B--2---:R-:W-:Y:S05]  /*a370*/  @!P0 NANOSLEEP.SYNCS 0x989680 ;  /* 0x009896800000895d */ /* 0x004fea0003900000 */
[----:B------:R-:W2:Y:S02]  /*a380*/  @!P0 SYNCS.PHASECHK.TRANS64 P0, [R0+URZ], R3 ;  /* 0x00000003000085a7 */ /* 0x000ea400080010ff */
[----:B--2---:R-:W-:Y:S05]  /*a390*/  @!P0 BRA `(.L_x_172) ;  /* 0xfffffffc00f08947 */ /* 0x004fea000383ffff */
[----:B------:R-:W-:Y:S05]  /*a3a0*/  BRA `(.L_x_173) ;  /* 0xffffff9800f07947 */ /* 0x000fea000383ffff */
.L_x_76:
[----:B------:R-:W-:-:S07]  /*a3b0*/  MOV R0, UR5 ;  /* 0x0000000500007c02 */ /* 0x000fce0008000f00 */
.L_x_174:
[----:B-1----:R1:W2:Y:S02]  /*a3c0*/  SYNCS.PHASECHK.TRANS64.TRYWAIT P0, [R0+URZ], R3 ;  /* 0x00000003000075a7 */ /* 0x0022a400080011ff */
[----:B--2---:R-:W-:Y:S05]  /*a3d0*/  @!P0 NANOSLEEP.SYNCS 0x989680 ;  /* 0x009896800000895d */ /* 0x004fea0003900000 */
[----:B------:R-:W2:Y:S02]  /*a3e0*/  @!P0 SYNCS.PHASECHK.TRANS64 P0, [R0+URZ], R3 ;  /* 0x00000003000085a7 */ /* 0x000ea400080010ff */
[----:B--2---:R-:W-:Y:S05]  /*a3f0*/  @!P0 BRA `(.L_x_174) ;  /* 0xfffffffc00f08947 */ /* 0x004fea000383ffff */
[----:B------:R-:W-:Y:S05]  /*a400*/  BRA `(.L_x_175) ;  /* 0xffffff9800fc7947 */ /* 0x000fea000383ffff */
.L_x_77:
[----:B------:R-:W-:-:S07]  /*a410*/  MOV R0, UR4 ;  /* 0x0000000400007c02 */ /* 0x000fce0008000f00 */
.L_x_176:
[----:B-1----:R1:W2:Y:S02]  /*a420*/  SYNCS.PHASECHK.TRANS64.TRYWAIT P0, [R0+URZ], R3 ;  /* 0x00000003000075a7 */ /* 0x0022a400080011ff */
[----:B--2---:R-:W-:Y:S05]  /*a430*/  @!P0 NANOSLEEP.SYNCS 0x989680 ;  /* 0x009896800000895d */ /* 0x004fea0003900000 */
[----:B------:R-:W2:Y:S02]  /*a440*/  @!P0 SYNCS.PHASECHK.TRANS64 P0, [R0+URZ], R3 ;  /* 0x00000003000085a7 */ /* 0x000ea400080010ff */
[----:B--2---:R-:W-:Y:S05]  /*a450*/  @!P0 BRA `(.L_x_176) ;  /* 0xfffffffc00f08947 */ /* 0x004fea000383ffff */
[----:B------:R-:W-:Y:S05]  /*a460*/  BRA `(.L_x_177) ;  /* 0xffffff9c00087947 */ /* 0x000fea000383ffff */
.L_x_82:
[----:B--2---:R2:W3:Y:S02]  /*a470*/  SYNCS.PHASECHK.TRANS64.TRYWAIT P0, [R12+URZ+0xf0], R9 ;  /* 0x0000f0090c0075a7 */ /* 0x0044e400080011ff */
[----:B---3--:R-:W-:Y:S05]  /*a480*/  @!P0 NANOSLEEP.SYNCS 0x989680 ;  /* 0x009896800000895d */ /* 0x008fea0003900000 */
[----:B------:R-:W3:Y:S02]  /*a490*/  @!P0 SYNCS.PHASECHK.TRANS64 P0, [R12+URZ+0xf0], R9 ;  /* 0x0000f0090c0085a7 */ /* 0x000ee400080010ff */
[----:B---3--:R-:W-:Y:S05]  /*a4a0*/  @!P0 BRA `(.L_x_82) ;  /* 0xfffffffc00f08947 */ /* 0x008fea000383ffff */
[----:B------:R-:W-:Y:S05]  /*a4b0*/  BRA `(.L_x_178) ;  /* 0xffffffa000387947 */ /* 0x000fea000383ffff */
.L_x_85:
[----:B------:R-:W-:Y:S07]  /*a4c0*/  MOV R0, UR21 ;  /* 0x0000001500007c02 */ /* 0x000fee0008000f00 */
.L_x_179:
[----:B--2---:R2:W3:Y:S02]  /*a4d0*/  SYNCS.PHASECHK.TRANS64.TRYWAIT P2, [R0+URZ+0xe8], R11 ;  /* 0x0000e80b000075a7 */ /* 0x0044e400080411ff */
[----:B---3--:R-:W-:Y:S05]  /*a4e0*/  @!P2 NANOSLEEP.SYNCS 0x989680 ;  /* 0x009896800000a95d */ /* 0x008fea0003900000 */
[----:B------:R-:W3:Y:S02]  /*a4f0*/  @!P2 SYNCS.PHASECHK.TRANS64 P2, [R0+URZ+0xe8], R11 ;  /* 0x0000e80b0000a5a7 */ /* 0x000ee400080410ff */
[----:B---3--:R-:W-:Y:S05]  /*a500*/  @!P2 BRA `(.L_x_179) ;  /* 0xfffffffc00f0a947 */ /* 0x008fea000383ffff */
[----:B------:R-:W-:Y:S05]  /*a510*/  BRA `(.L_x_84) ;  /* 0xffffffa400a07947 */ /* 0x000fea000383ffff */
.L_x_88:
[----:B--2---:R-:W-:Y:S07]  /*a520*/  MOV R0, UR21 ;  /* 0x0000001500007c02 */ /* 0x004fee0008000f00 */
.L_x_180:
[----:B--2---:R2:W3:Y:S02]  /*a530*/  SYNCS.PHASECHK.TRANS64.TRYWAIT P0, [R0+URZ+0xc0], R9 ;  /* 0x0000c009000075a7 */ /* 0x0044e400080011ff */
[----:B---3--:R-:W-:Y:S05]  /*a540*/  @!P0 NANOSLEEP.SYNCS 0x989680 ;  /* 0x009896800000895d */ /* 0x008fea0003900000 */
[----:B------:R-:W3:Y:S02]  /*a550*/  @!P0 SYNCS.PHASECHK.TRANS64 P0, [R0+URZ+0xc0], R9 ;  /* 0x0000c009000085a7 */ /* 0x000ee400080010ff */
[----:B---3--:R-:W-:Y:S05]  /*a560*/  @!P0 BRA `(.L_x_180) ;  /* 0xfffffffc00f08947 */ /* 0x008fea000383ffff */
[----:B------:R-:W-:Y:S05]  /*a570*/  BRA `(.L_x_181) ;  /* 0xffffffa400fc7947 */ /* 0x000fea000383ffff */
.L_x_89:
[----:B------:R-:W-:Y:S07]  /*a580*/  MOV R0, UR21 ;  /* 0x0000001500007c02 */ /* 0x000fee0008000f00 */
.L_x_182:
[----:B--2---:R2:W3:Y:S02]  /*a590*/  SYNCS.PHASECHK.TRANS64.TRYWAIT P0, [R0+URZ+0xc8], R9 ;  /* 0x0000c809000075a7 */ /* 0x0044e400080011ff */
[----:B---3--:R-:W-:Y:S05]  /*a5a0*/  @!P0 NANOSLEEP.SYNCS 0x989680 ;  /* 0x009896800000895d */ /* 0x008fea0003900000 */
[----:B------:R-:W3:Y:S02]  /*a5b0*/  @!P0 SYNCS.PHASECHK.TRANS64 P0, [R0+URZ+0xc8], R9 ;  /* 0x0000c809000085a7 */ /* 0x000ee400080010ff */
[----:B---3--:R-:W-:Y:S05]  /*a5c0*/  @!P0 BRA `(.L_x_182) ;  /* 0xfffffffc00f08947 */ /* 0x008fea000383ffff */
[----:B------:R-:W-:Y:S05]  /*a5d0*/  BRA `(.L_x_183) ;  /* 0xffffffa800347947 */ /* 0x000fea000383ffff */
.L_x_90:
[----:B------:R-:W-:Y:S07]  /*a5e0*/  MOV R0, UR21 ;  /* 0x0000001500007c02 */ /* 0x000fee0008000f00 */
.L_x_184:
[----:B--2---:R2:W3:Y:S02]  /*a5f0*/  SYNCS.PHASECHK.TRANS64.TRYWAIT P0, [R0+URZ+0xd0], R9 ;  /* 0x0000d009000075a7 */ /* 0x0044e400080011ff */
[----:B---3--:R-:W-:Y:S05]  /*a600*/  @!P0 NANOSLEEP.SYNCS 0x989680 ;  /* 0x009896800000895d */ /* 0x008fea0003900000 */
[----:B------:R-:W3:Y:S02]  /*a610*/  @!P0 SYNCS.PHASECHK.TRANS64 P0, [R0+URZ+0xd0], R9 ;  /* 0x0000d009000085a7 */ /* 0x000ee400080010ff */
[----:B---3--:R-:W-:Y:S05]  /*a620*/  @!P0 BRA `(.L_x_184) ;  /* 0xfffffffc00f08947 */ /* 0x008fea000383ffff */
[----:B------:R-:W-:Y:S05]  /*a630*/  BRA `(.L_x_185) ;  /* 0xffffffa800787947 */ /* 0x000fea000383ffff */
.L_x_91:
[----:B------:R-:W-:Y:S07]  /*a640*/  MOV R0, UR21 ;  /* 0x0000001500007c02 */ /* 0x000fee0008000f00 */
.L_x_186:
[----:B--2---:R2:W3:Y:S02]  /*a650*/  SYNCS.PHASECHK.TRANS64.TRYWAIT P0, [R0+URZ+0xd8], R9 ;  /* 0x0000d809000075a7 */ /* 0x0044e400080011ff */
[----:B---3--:R-:W-:Y:S05]  /*a660*/  @!P0 NANOSLEEP.SYNCS 0x989680 ;  /* 0x009896800000895d */ /* 0x008fea0003900000 */
[----:B------:R-:W3:Y:S02]  /*a670*/  @!P0 SYNCS.PHASECHK.TRANS64 P0, [R0+URZ+0xd8], R9 ;  /* 0x0000d809000085a7 */ /* 0x000ee400080010ff */
[----:B---3--:R-:W-:Y:S05]  /*a680*/  @!P0 BRA `(.L_x_186) ;  /* 0xfffffffc00f08947 */ /* 0x008fea000383ffff */
[----:B------:R-:W-:Y:S05]  /*a690*/  BRA `(.L_x_187) ;  /* 0xffffffa800b87947 */ /* 0x000fea000383ffff */
.L_x_93:
[----:B------:R-:W-:-:S07]  /*a6a0*/  MOV R0, UR21 ;  /* 0x0000001500007c02 */ /* 0x000fce0008000f00 */
.L_x_188:
[----:B---3--:R3:W4:Y:S02]  /*a6b0*/  SYNCS.PHASECHK.TRANS64.TRYWAIT P0, [R0+URZ+0xc0], R3 ;  /* 0x0000c003000075a7 */ /* 0x00872400080011ff */
[----:B----4-:R-:W-:Y:S05]  /*a6c0*/  @!P0 NANOSLEEP.SYNCS 0x989680 ;  /* 0x009896800000895d */ /* 0x010fea0003900000 */
[----:B------:R-:W4:Y:S02]  /*a6d0*/  @!P0 SYNCS.PHASECHK.TRANS64 P0, [R0+URZ+0xc0], R3 ;  /* 0x0000c003000085a7 */ /* 0x000f2400080010ff */
[----:B----4-:R-:W-:Y:S05]  /*a6e0*/  @!P0 BRA `(.L_x_188) ;  /* 0xfffffffc00f08947 */ /* 0x010fea000383ffff */
[----:B------:R-:W-:Y:S05]  /*a6f0*/  BRA `(.L_x_189) ;  /* 0xffffffac002c7947 */ /* 0x000fea000383ffff */
.L_x_94:
[----:B---3--:R-:W-:-:S07]  /*a700*/  MOV R0, UR21 ;  /* 0x0000001500007c02 */ /* 0x008fce0008000f00 */
.L_x_190:
[----:B---3--:R3:W4:Y:S02]  /*a710*/  SYNCS.PHASECHK.TRANS64.TRYWAIT P0, [R0+URZ+0xc8], R3 ;  /* 0x0000c803000075a7 */ /* 0x00872400080011ff */
[----:B----4-:R-:W-:Y:S05]  /*a720*/  @!P0 NANOSLEEP.SYNCS 0x989680 ;  /* 0x009896800000895d */ /* 0x010fea0003900000 */
[----:B------:R-:W4:Y:S02]  /*a730*/  @!P0 SYNCS.PHASECHK.TRANS64 P0, [R0+URZ+0xc8], R3 ;  /* 0x0000c803000085a7 */ /* 0x000f2400080010ff */
[----:B----4-:R-:W-:Y:S05]  /*a740*/  @!P0 BRA `(.L_x_190) ;  /* 0xfffffffc00f08947 */ /* 0x010fea000383ffff */
[----:B------:R-:W-:Y:S05]  /*a750*/  BRA `(.L_x_191) ;  /* 0xffffffac001c7947 */ /* 0x000fea000383ffff */
.L_x_95:
[----:B---3--:R-:W-:-:S07]  /*a760*/  MOV R0, UR21 ;  /* 0x0000001500007c02 */ /* 0x008fce0008000f00 */
.L_x_192:
[----:B---3--:R3:W4:Y:S02]  /*a770*/  SYNCS.PHASECHK.TRANS64.TRYWAIT P0, [R0+URZ+0xd0], R3 ;  /* 0x0000d003000075a7 */ /* 0x00872400080011ff */
[----:B----4-:R-:W-:Y:S05]  /*a780*/  @!P0 NANOSLEEP.SYNCS 0x989680 ;  /* 0x009896800000895d */ /* 0x010fea0003900000 */
[----:B------:R-:W4:Y:S02]  /*a790*/  @!P0 SYNCS.PHASECHK.TRANS64 P0, [R0+URZ+0xd0], R3 ;  /* 0x0000d003000085a7 */ /* 0x000f2400080010ff */
[----:B----4-:R-:W-:Y:S05]  /*a7a0*/  @!P0 BRA `(.L_x_192) ;  /* 0xfffffffc00f08947 */ /* 0x010fea000383ffff */
[----:B------:R-:W-:Y:S05]  /*a7b0*/  BRA `(.L_x_193) ;  /* 0xffffffac000c7947 */ /* 0x000fea000383ffff */
.L_x_97:
[----:B-1----:R1:W2:Y:S02]  /*a7c0*/  SYNCS.PHASECHK.TRANS64.TRYWAIT P0, [R3+URZ+0xf0], R0 ;  /* 0x0000f000030075a7 */ /* 0x0022a400080011ff */
[----:B--2---:R-:W-:Y:S05]  /*a7d0*/  @!P0 NANOSLEEP.SYNCS 0x989680 ;  /* 0x009896800000895d */ /* 0x004fea0003900000 */
[----:B------:R-:W2:Y:S02]  /*a7e0*/  @!P0 SYNCS.PHASECHK.TRANS64 P0, [R3+URZ+0xf0], R0 ;  /* 0x0000f000030085a7 */ /* 0x000ea400080010ff */
[----:B--2---:R-:W-:Y:S05]  /*a7f0*/  @!P0 BRA `(.L_x_97) ;  /* 0xfffffffc00f08947 */ /* 0x004fea000383ffff */
[----:B------:R-:W-:Y:S05]  /*a800*/  BRA `(.L_x_194) ;  /* 0xffffffac00dc7947 */ /* 0x000fea000383ffff */
.L_x_108:
[----:B--2---:R2:W1:Y:S02]  /*a810*/  SYNCS.PHASECHK.TRANS64.TRYWAIT P1, [R2+URZ+0xa0], R3 ;  /* 0x0000a003020075a7 */ /* 0x00446400080211ff */
[----:B-1----:R-:W-:Y:S05]  /*a820*/  @!P1 NANOSLEEP.SYNCS 0x989680 ;  /* 0x009896800000995d */ /* 0x002fea0003900000 */
[----:B------:R-:W1:Y:S02]  /*a830*/  @!P1 SYNCS.PHASECHK.TRANS64 P1, [R2+URZ+0xa0], R3 ;  /* 0x0000a003020095a7 */ /* 0x000e6400080210ff */
[----:B-1----:R-:W-:Y:S05]  /*a840*/  @!P1 BRA `(.L_x_108) ;  /* 0xfffffffc00f09947 */ /* 0x002fea000383ffff */
[----:B------:R-:W-:Y:S05]  /*a850*/  BRA `(.L_x_107) ;  /* 0xffffffbc00547947 */ /* 0x000fea000383ffff */
.L_x_110:
[----:B--2---:R2:W4:Y:S02]  /*a860*/  SYNCS.PHASECHK.TRANS64.TRYWAIT P0, [R71+URZ+0x110], R4 ;  /* 0x00011004470075a7 */ /* 0x00452400080011ff */
[----:B----4-:R-:W-:Y:S05]  /*a870*/  @!P0 NANOSLEEP.SYNCS 0x989680 ;  /* 0x009896800000895d */ /* 0x010fea0003900000 */
[----:B------:R-:W4:Y:S02]  /*a880*/  @!P0 SYNCS.PHASECHK.TRANS64 P0, [R71+URZ+0x110], R4 ;  /* 0x00011004470085a7 */ /* 0x000f2400080010ff */
[----:B----4-:R-:W-:Y:S05]  /*a890*/  @!P0 BRA `(.L_x_110) ;  /* 0xfffffffc00f08947 */ /* 0x010fea000383ffff */
[----:B------:R-:W-:Y:S05]  /*a8a0*/  BRA `(.L_x_109) ;  /* 0xffffffbc00a47947 */ /* 0x000fea000383ffff */
.L_x_118:
[----:B---3--:R3:W4:Y:S02]  /*a8b0*/  SYNCS.PHASECHK.TRANS64.TRYWAIT P0, [R112+URZ+0xa0], R3 ;  /* 0x0000a003700075a7 */ /* 0x00872400080011ff */
[----:B----4-:R-:W-:Y:S05]  /*a8c0*/  @!P0 NANOSLEEP.SYNCS 0x989680 ;  /* 0x009896800000895d */ /* 0x010fea0003900000 */
[----:B------:R-:W4:Y:S02]  /*a8d0*/  @!P0 SYNCS.PHASECHK.TRANS64 P0, [R112+URZ+0xa0], R3 ;  /* 0x0000a003700085a7 */ /* 0x000f2400080010ff */
[----:B----4-:R-:W-:Y:S05]  /*a8e0*/  @!P0 BRA `(.L_x_118) ;  /* 0xfffffffc00f08947 */ /* 0x010fea000383ffff */
[----:B------:R-:W-:Y:S05]  /*a8f0*/  BRA `(.L_x_117) ;  /* 0xffffffc800987947 */ /* 0x000fea000383ffff */
.L_x_126:
[----:B---3--:R3:W4:Y:S02]  /*a900*/  SYNCS.PHASECHK.TRANS64.TRYWAIT P0, [R112+URZ+0xa0], R5 ;  /* 0x0000a005700075a7 */ /* 0x00872400080011ff */
[----:B----4-:R-:W-:Y:S05]  /*a910*/  @!P0 NANOSLEEP.SYNCS 0x989680 ;  /* 0x009896800000895d */ /* 0x010fea0003900000 */
[----:B------:R-:W4:Y:S02]  /*a920*/  @!P0 SYNCS.PHASECHK.TRANS64 P0, [R112+URZ+0xa0], R5 ;  /* 0x0000a005700085a7 */ /* 0x000f2400080010ff */
[----:B----4-:R-:W-:Y:S05]  /*a930*/  @!P0 BRA `(.L_x_126) ;  /* 0xfffffffc00f08947 */ /* 0x010fea000383ffff */
[----:B------:R-:W-:Y:S05]  /*a940*/  BRA `(.L_x_125) ;  /* 0xffffffd400d87947 */ /* 0x000fea000383ffff */
.L_x_134:
[----:B---3--:R3:W4:Y:S02]  /*a950*/  SYNCS.PHASECHK.TRANS64.TRYWAIT P0, [R102+URZ+0xa0], R3 ;  /* 0x0000a003660075a7 */ /* 0x00872400080011ff */
[----:B----4-:R-:W-:Y:S05]  /*a960*/  @!P0 NANOSLEEP.SYNCS 0x989680 ;  /* 0x009896800000895d */ /* 0x010fea0003900000 */
[----:B------:R-:W4:Y:S02]  /*a970*/  @!P0 SYNCS.PHASECHK.TRANS64 P0, [R102+URZ+0xa0], R3 ;  /* 0x0000a003660085a7 */ /* 0x000f2400080010ff */
[----:B----4-:R-:W-:Y:S05]  /*a980*/  @!P0 BRA `(.L_x_134) ;  /* 0xfffffffc00f08947 */ /* 0x010fea000383ffff */
[----:B------:R-:W-:Y:S05]  /*a990*/  BRA `(.L_x_133) ;  /* 0xffffffe400247947 */ /* 0x000fea000383ffff */
        .weak           $__internal_0_$__cuda_sm10x_tcgen05_guardrail_trap_col_being_dealloced_not_returned_by_alloc
        .type           $__internal_0_$__cuda_sm10x_tcgen05_guardrail_trap_col_being_dealloced_not_returned_by_alloc,@function
        .size           $__internal_0_$__cuda_sm10x_tcgen05_guardrail_trap_col_being_dealloced_not_returned_by_alloc,($__internal_1_$__cuda_sm10x_tcgen05_guardrail_trap_phase_invalid_during_alloc - $__internal_0_$__cuda_sm10x_tcgen05_guardrail_trap_col_being_dealloced_not_returned_by_alloc)
$__internal_0_$__cuda_sm10x_tcgen05_guardrail_trap_col_being_dealloced_not_returned_by_alloc:
[----:B------:R-:W-:Y:S05]  /*a9a0*/  BPT.TRAP 0x1 ;  /* 0x000000040000795c */ /* 0x000fea0000300000 */
[----:B------:R-:W-:-:S04]  /*a9b0*/  HFMA2 R3, -RZ, RZ, 0, 0 ;  /* 0x00000000ff037431 */ /* 0x000fc800000001ff */
[----:B------:R-:W-:Y:S05]  /*a9c0*/  RET.REL.NODEC R2 `(_ZN7cutlass13device_kernelINS_4gemm6kernel13GemmUniversalIN4cute5tupleIJiiiiEEENS1_10collective13CollectiveMmaINS1_35MainloopSm100TmaUmmaWarpSpecializedILi10ELi2ELi4ENS5_IJNS4_1CILi1EEENSA_ILi8EEESB_EEEEENS5_IJNSA_ILi64EEENSA_ILi256EEESF_EEENS_12float_e4m3_tENS5_IJlSB_lEEESI_SJ_NS4_8TiledMMAINS4_8MMA_AtomIJNS4_10MMA_TraitsINS4_19SM100_MMA_F8F6F4_SSEJSI_SI_fSF_SG_NS4_17integral_constantINS4_4UMMA5MajorELSQ_0EEESR_NSO_INSP_7ScaleInELSS_0EEEST_EEEEEENS4_6LayoutINS5_IJSB_SB_SB_EEENS5_IJNSA_ILi0EEESY_SY_EEEEENS5_IJNS4_10UnderscoreES11_S11_EEEEENS4_23SM90_TMA_LOAD_MULTICASTENS4_14ComposedLayoutINS4_7SwizzleILi2ELi4ELi3EEENS4_18smem_ptr_flag_bitsILi8EEENSW_INS5_IJSC_SF_EEENS5_IJSF_SB_EEEEEEEvNS4_8identityENS4_13SM90_TMA_LOADES1D_vS1E_EENS_8epilogue10collective18CollectiveEpilogueINS1H_23Sm100TmaWarpSpecializedILi4ELi2ELi32ELb0ELb0EEEJSH_NS5_IJNSW_ISF_SB_EES1M_EEESI_SJ_SI_SJ_NS1H_6fusion15FusionCallbacksIS1L_NS1O_17LinearCombinationISI_fSI_fLNS_15FloatRoundStyleE2EEESH_S1N_JEEENS4_5SM1004TMEM4LOAD26SM100_TMEM_LOAD_16dp32b32xES1F_S1D_NS4_39AutoVectorizingCopyWithAssumedAlignmentILi128EEENS4_14SM90_TMA_STOREES1D_S1Z_S1Z_EEEvvEEEEvNT_6ParamsE) ;  /* 0xffffff54028c7950 */ /* 0x000fea0003c3ffff */
        .weak           $__internal_1_$__cuda_sm10x_tcgen05_guardrail_trap_phase_invalid_during_alloc
        .type           $__internal_1_$__cuda_sm10x_tcgen05_guardrail_trap_phase_invalid_during_alloc,@function
        .size           $__internal_1_$__cuda_sm10x_tcgen05_guardrail_trap_phase_invalid_during_alloc,($__internal_2_$__cuda_sm10x_tcgen05_guardrail_trap_unallocated_columns_being_dealloced - $__internal_1_$__cuda_sm10x_tcgen05_guardrail_trap_phase_invalid_during_alloc)
$__internal_1_$__cuda_sm10x_tcgen05_guardrail_trap_phase_invalid_during_alloc:
[----:B------:R-:W-:Y:S05]  /*a9d0*/  BPT.TRAP 0x1 ;  /* 0x000000040000795c */ /* 0x000fea0000300000 */
[----:B------:R-:W-:-:S04]  /*a9e0*/  MOV R5, 0x0 ;  /* 0x0000000000057802 */ /* 0x000fc80000000f00 */
[----:B------:R-:W-:Y:S05]  /*a9f0*/  RET.REL.NODEC R4 `(_ZN7cutlass13device_kernelINS_4gemm6kernel13GemmUniversalIN4cute5tupleIJiiiiEEENS1_10collective13CollectiveMmaINS1_35MainloopSm100TmaUmmaWarpSpecializedILi10ELi2ELi4ENS5_IJNS4_1CILi1EEENSA_ILi8EEESB_EEEEENS5_IJNSA_ILi64EEENSA_ILi256EEESF_EEENS_12float_e4m3_tENS5_IJlSB_lEEESI_SJ_NS4_8TiledMMAINS4_8MMA_AtomIJNS4_10MMA_TraitsINS4_19SM100_MMA_F8F6F4_SSEJSI_SI_fSF_SG_NS4_17integral_constantINS4_4UMMA5MajorELSQ_0EEESR_NSO_INSP_7ScaleInELSS_0EEEST_EEEEEENS4_6LayoutINS5_IJSB_SB_SB_EEENS5_IJNSA_ILi0EEESY_SY_EEEEENS5_IJNS4_10UnderscoreES11_S11_EEEEENS4_23SM90_TMA_LOAD_MULTICASTENS4_14ComposedLayoutINS4_7SwizzleILi2ELi4ELi3EEENS4_18smem_ptr_flag_bitsILi8EEENSW_INS5_IJSC_SF_EEENS5_IJSF_SB_EEEEEEEvNS4_8identityENS4_13SM90_TMA_LOADES1D_vS1E_EENS_8epilogue10collective18CollectiveEpilogueINS1H_23Sm100TmaWarpSpecializedILi4ELi2ELi32ELb0ELb0EEEJSH_NS5_IJNSW_ISF_SB_EES1M_EEESI_SJ_SI_SJ_NS1H_6fusion15FusionCallbacksIS1L_NS1O_17LinearCombinationISI_fSI_fLNS_15FloatRoundStyleE2EEESH_S1N_JEEENS4_5SM1004TMEM4LOAD26SM100_TMEM_LOAD_16dp32b32xES1F_S1D_NS4_39AutoVectorizingCopyWithAssumedAlignmentILi128EEENS4_14SM90_TMA_STOREES1D_S1Z_S1Z_EEEvvEEEEvNT_6ParamsE) ;  /* 0xffffff5404807950 */ /* 0x000fea0003c3ffff */
        .weak           $__internal_2_$__cuda_sm10x_tcgen05_guardrail_trap_unallocated_columns_being_dealloced
        .type           $__internal_2_$__cuda_sm10x_tcgen05_guardrail_trap_unallocated_columns_being_dealloced,@function
        .size           $__internal_2_$__cuda_sm10x_tcgen05_guardrail_trap_unallocated_columns_being_dealloced,(.L_x_196 - $__internal_2_$__cuda_sm10x_tcgen05_guardrail_trap_unallocated_columns_being_dealloced)
$__internal_2_$__cuda_sm10x_tcgen05_guardrail_trap_unallocated_columns_being_dealloced:
[----:B------:R-:W-:Y:S05]  /*aa00*/  BPT.TRAP 0x1 ;  /* 0x000000040000795c */ /* 0x000fea0000300000 */
[----:B------:R-:W-:-:S04]  /*aa10*/  HFMA2 R3, -RZ, RZ, 0, 0 ;  /* 0x00000000ff037431 */ /* 0x000fc800000001ff */
[----:B------:R-:W-:Y:S05]  /*aa20*/  RET.REL.NODEC R2 `(_ZN7cutlass13device_kernelINS_4gemm6kernel13GemmUniversalIN4cute5tupleIJiiiiEEENS1_10collective13CollectiveMmaINS1_35MainloopSm100TmaUmmaWarpSpecializedILi10ELi2ELi4ENS5_IJNS4_1CILi1EEENSA_ILi8EEESB_EEEEENS5_IJNSA_ILi64EEENSA_ILi256EEESF_EEENS_12float_e4m3_tENS5_IJlSB_lEEESI_SJ_NS4_8TiledMMAINS4_8MMA_AtomIJNS4_10MMA_TraitsINS4_19SM100_MMA_F8F6F4_SSEJSI_SI_fSF_SG_NS4_17integral_constantINS4_4UMMA5MajorELSQ_0EEESR_NSO_INSP_7ScaleInELSS_0EEEST_EEEEEENS4_6LayoutINS5_IJSB_SB_SB_EEENS5_IJNSA_ILi0EEESY_SY_EEEEENS5_IJNS4_10UnderscoreES11_S11_EEEEENS4_23SM90_TMA_LOAD_MULTICASTENS4_14ComposedLayoutINS4_7SwizzleILi2ELi4ELi3EEENS4_18smem_ptr_flag_bitsILi8EEENSW_INS5_IJSC_SF_EEENS5_IJSF_SB_EEEEEEEvNS4_8identityENS4_13SM90_TMA_LOADES1D_vS1E_EENS_8epilogue10collective18CollectiveEpilogueINS1H_23Sm100TmaWarpSpecializedILi4ELi2ELi32ELb0ELb0EEEJSH_NS5_IJNSW_ISF_SB_EES1M_EEESI_SJ_SI_SJ_NS1H_6fusion15FusionCallbacksIS1L_NS1O_17LinearCombinationISI_fSI_fLNS_15FloatRoundStyleE2EEESH_S1N_JEEENS4_5SM1004TMEM4LOAD26SM100_TMEM_LOAD_16dp32b32xES1F_S1D_NS4_39AutoVectorizingCopyWithAssumedAlignmentILi128EEENS4_14SM90_TMA_STOREES1D_S1Z_S1Z_EEEvvEEEEvNT_6ParamsE) ;  /* 0xffffff5402747950 */ /* 0x000fea0003c3ffff */
.L_x_195:
[----:B------:R-:W-:-:S00]  /*aa30*/  BRA `(.L_x_195) ;  /* 0xfffffffc00fc7947 */ /* 0x000fc0000383ffff */
[----:B------:R-:W-:-:S00]  /*aa40*/  NOP ;  /* 0x0000000000007918 */ /* 0x000fc00000000000 */
        /* <DEDUP_REMOVED lines=11> */
.L_x_196:


//--------------------- .nv.global.init           --------------------------
	.section	.nv.global.init,"aw",@progbits
.nv.global.init:
	.type		$str$27,@object
	.size		$str$27,($str$28 - $str$27)
$str$27:
        /*0000*/ 	.byte	0x28, 0x61, 0x64, 0x64, 0x72, 0x65, 0x73, 0x73, 0x20, 0x26, 0x20, 0x6d, 0x61, 0x73, 0x6b, 0x29
        /*0010*/ 	.byte	0x20, 0x3d, 0x3d, 0x20, 0x30, 0x00
	.type		$str$28,@object
	.size		$str$28,($str$26 - $str$28)
$str$28:
        /*0016*/ 	.byte	0x2f, 0x74, 0x6d, 0x70, 0x2f, 0x63, 0x75, 0x74, 0x6c, 0x61, 0x73, 0x73, 0x5f, 0x73, 0x77, 0x65
        /*0026*/ 	.byte	0x65, 0x70, 0x5f, 0x73, 0x72, 0x63, 0x2f, 0x69, 0x6e, 0x63, 0x6c, 0x75, 0x64, 0x65, 0x2f, 0x63
        /*0036*/ 	.byte	0x75, 0x74, 0x65, 0x2f, 0x70, 0x6f, 0x69, 0x6e, 0x74, 0x65, 0x72, 0x5f, 0x66, 0x6c, 0x61, 0x67
        /*0046*/ 	.byte	0x67, 0x65, 0x64, 0x2e, 0x68, 0x70, 0x70, 0x00
	.type		$str$26,@object
	.size		$str$26,($str$25 - $str$26)
$str$26:
        /*004e*/ 	.byte	0x2f, 0x74, 0x6d, 0x70, 0x2f, 0x63, 0x75, 0x74, 0x6c, 0x61, 0x73, 0x73, 0x5f, 0x73, 0x77, 0x65
        /*005e*/ 	.byte	0x65, 0x70, 0x5f, 0x73, 0x72, 0x63, 0x2f, 0x69, 0x6e, 0x63, 0x6c, 0x75, 0x64, 0x65, 0x2f, 0x63
        /*006e*/ 	.byte	0x75, 0x74, 0x65, 0x2f, 0x61, 0x74, 0x6f, 0x6d, 0x2f, 0x63, 0x6f, 0x70, 0x79, 0x5f, 0x74, 0x72
        /*007e*/ 	.byte	0x61, 0x69, 0x74, 0x73, 0x5f, 0x73, 0x6d, 0x31, 0x30, 0x30, 0x2e, 0x68, 0x70, 0x70, 0x00
	.type		$str$25,@object
	.size		$str$25,(__unnamed_1 - $str$25)
$str$25:
        /*008d*/ 	.byte	0x28, 0x28, 0x75, 0x69, 0x6e, 0x74, 0x33, 0x32, 0x5f, 0x74, 0x28, 0x74, 0x68, 0x72, 0x65, 0x61
        /*009d*/ 	.byte	0x64, 0x49, 0x64, 0x78, 0x2e, 0x78, 0x29, 0x20, 0x2f, 0x20, 0x33, 0x32, 0x29, 0x20, 0x25, 0x20
        /*00ad*/ 	.byte	0x34, 0x29, 0x20, 0x3d, 0x3d, 0x20, 0x28, 0x28, 0x28, 0x74, 0x6d, 0x65, 0x6d, 0x5f, 0x61, 0x64
        /*00bd*/ 	.byte	0x64, 0x72, 0x20, 0x3e, 0x3e, 0x20, 0x31, 0x36, 0x29, 0x20, 0x2f, 0x20, 0x33, 0x32, 0x29, 0x20
        /*00cd*/ 	.byte	0x25, 0x20, 0x34, 0x29, 0x00
	.type		__unnamed_1,@object
	.size		__unnamed_1,(__unnamed_2 - __unnamed_1)
__unnamed_1:
        /*00d2*/ 	.byte	0x61, 0x75, 0x74, 0x6f, 0x20, 0x63, 0x75, 0x74, 0x65, 0x3a, 0x3a, 0x61, 0x73, 0x5f, 0x70, 0x6f
        /* <DEDUP_REMOVED lines=24> */
        /*0262*/ 	.byte	0x3c, 0x34, 0x30, 0x39, 0x36, 0x3e, 0x3e, 0x3e, 0x3e, 0x5d, 0x00
	.type		__unnamed_2,@object
	.size		__unnamed_2,(__unnamed_3 - __unnamed_2)
__unnamed_2:
        /* <DEDUP_REMOVED lines=26> */
	.type		__unnamed_3,@object
	.size		__unnamed_3,(.L_3 - __unnamed_3)
__unnamed_3:
        /* <DEDUP_REMOVED lines=40> */
        /*0688*/ 	.byte	0x74, 0x65, 0x3a, 0x3a, 0x43, 0x3c, 0x30, 0x3e, 0x3e, 0x3e, 0x3e, 0x5d, 0x00
.L_3:


//--------------------- .nv.shared._ZN7cutlass13device_kernelINS_4gemm6kernel13GemmUniversalIN4cute5tupleIJiiiiEEENS1_10collective13CollectiveMmaINS1_35MainloopSm100TmaUmmaWarpSpecializedILi10ELi2ELi4ENS5_IJNS4_1CILi1EEENSA_ILi8EEESB_EEEEENS5_IJNSA_ILi64EEENSA_ILi256EEESF_EEENS_12float_e4m3_tENS5_IJlSB_lEEESI_SJ_NS4_8TiledMMAINS4_8MMA_AtomIJNS4_10MMA_TraitsINS4_19SM100_MMA_F8F6F4_SSEJSI_SI_fSF_SG_NS4_17integral_constantINS4_4UMMA5MajorELSQ_0EEESR_NSO_INSP_7ScaleInELSS_0EEEST_EEEEEENS4_6LayoutINS5_IJSB_SB_SB_EEENS5_IJNSA_ILi0EEESY_SY_EEEEENS5_IJNS4_10UnderscoreES11_S11_EEEEENS4_23SM90_TMA_LOAD_MULTICASTENS4_14ComposedLayoutINS4_7SwizzleILi2ELi4ELi3EEENS4_18smem_ptr_flag_bitsILi8EEENSW_INS5_IJSC_SF_EEENS5_IJSF_SB_EEEEEEEvNS4_8identityENS4_13SM90_TMA_LOADES1D_vS1E_EENS_8epilogue10collective18CollectiveEpilogueINS1H_23Sm100TmaWarpSpecializedILi4ELi2ELi32ELb0ELb0EEEJSH_NS5_IJNSW_ISF_SB_EES1M_EEESI_SJ_SI_SJ_NS1H_6fusion15FusionCallbacksIS1L_NS1O_17LinearCombinationISI_fSI_fLNS_15FloatRoundStyleE2EEESH_S1N_JEEENS4_5SM1004TMEM4LOAD26SM100_TMEM_LOAD_16dp32b32xES1F_S1D_NS4_39AutoVectorizingCopyWithAssumedAlignmentILi128EEENS4_14SM90_TMA_STOREES1D_S1Z_S1Z_EEEvvEEEEvNT_6ParamsE --------------------------
	.section	.nv.shared._ZN7cutlass13device_kernelINS_4gemm6kernel13GemmUniversalIN4cute5tupleIJiiiiEEENS1_10collective13CollectiveMmaINS1_35MainloopSm100TmaUmmaWarpSpecializedILi10ELi2ELi4ENS5_IJNS4_1CILi1EEENSA_ILi8EEESB_EEEEENS5_IJNSA_ILi64EEENSA_ILi256EEESF_EEENS_12float_e4m3_tENS5_IJlSB_lEEESI_SJ_NS4_8TiledMMAINS4_8MMA_AtomIJNS4_10MMA_TraitsINS4_19SM100_MMA_F8F6F4_SSEJSI_SI_fSF_SG_NS4_17integral_constantINS4_4UMMA5MajorELSQ_0EEESR_NSO_INSP_7ScaleInELSS_0EEEST_EEEEEENS4_6LayoutINS5_IJSB_SB_SB_EEENS5_IJNSA_ILi0EEESY_SY_EEEEENS5_IJNS4_10UnderscoreES11_S11_EEEEENS4_23SM90_TMA_LOAD_MULTICASTENS4_14ComposedLayoutINS4_7SwizzleILi2ELi4ELi3EEENS4_18smem_ptr_flag_bitsILi8EEENSW_INS5_IJSC_SF_EEENS5_IJSF_SB_EEEEEEEvNS4_8identityENS4_13SM90_TMA_LOADES1D_vS1E_EENS_8epilogue10collective18CollectiveEpilogueINS1H_23Sm100TmaWarpSpecializedILi4ELi2ELi32ELb0ELb0EEEJSH_NS5_IJNSW_ISF_SB_EES1M_EEESI_SJ_SI_SJ_NS1H_6fusion15FusionCallbacksIS1L_NS1O_17LinearCombinationISI_fSI_fLNS_15FloatRoundStyleE2EEESH_S1N_JEEENS4_5SM1004TMEM4LOAD26SM100_TMEM_LOAD_16dp32b32xES1F_S1D_NS4_39AutoVectorizingCopyWithAssumedAlignmentILi128EEENS4_14SM90_TMA_STOREES1D_S1Z_S1Z_EEEvvEEEEvNT_6ParamsE,"aw",@nobits
	.sectionflags	@""
	.align	16
	.zero		1024


//--------------------- .nv.shared.reserved.0     --------------------------
	.section	.nv.shared.reserved.0,"aw",@nobits
	.weak		__nv_reservedSMEM_offset_0_alias
	.size		__nv_reservedSMEM_offset_0_alias, 0, 64
	.other		__nv_reservedSMEM_offset_0_alias,@"STO_CUDA_RESERVED_SHARED STV_DEFAULT"
__nv_reservedSMEM_offset_0_alias:
	.zero		0
.nv.shared.reserved.0:
	.zero		64
	.weak		__nv_reservedSMEM_tcgen05_partition
	.type		__nv_reservedSMEM_tcgen05_partition,@object
	.size		__nv_reservedSMEM_tcgen05_partition,(.L_0 - __nv_reservedSMEM_tcgen05_partition)
__nv_reservedSMEM_tcgen05_partition:
	.zero		32
.L_0:


//--------------------- .nv.global                --------------------------
	.section	.nv.global,"aw",@nobits
.nv.global:
	.type		_ZN40_INTERNAL_b73a74e3_4_k_cu_e83539ab_315814cute1_E,@object
	.size		_ZN40_INTERNAL_b73a74e3_4_k_cu_e83539ab_315814cute1_E,(_ZN40_INTERNAL_b73a74e3_4_k_cu_e83539ab_315814cuda3std3__45__cpo6cbeginE - _ZN40_INTERNAL_b73a74e3_4_k_cu_e83539ab_315814cute1_E)
_ZN40_INTERNAL_b73a74e3_4_k_cu_e83539ab_315814cute1_E:
	.zero		1
	.type		_ZN40_INTERNAL_b73a74e3_4_k_cu_e83539ab_315814cuda3std3__45__cpo6cbeginE,@object
	.size		_ZN40_INTERNAL_b73a74e3_4_k_cu_e83539ab_315814cuda3std3__45__cpo6cbeginE,(_ZN40_INTERNAL_b73a74e3_4_k_cu_e83539ab_315814cuda3std3__48in_placeE - _ZN40_INTERNAL_b73a74e3_4_k_cu_e83539ab_315814cuda3std3__45__cpo6cbeginE)
_ZN40_INTERNAL_b73a74e3_4_k_cu_e83539ab_315814cuda3std3__45__cpo6cbeginE:
	.zero		1
	.type		_ZN40_INTERNAL_b73a74e3_4_k_cu_e83539ab_315814cuda3std3__48in_placeE,@object
	.size		_ZN40_INTERNAL_b73a74e3_4_k_cu_e83539ab_315814cuda3std3__48in_placeE,(_ZN40_INTERNAL_b73a74e3_4_k_cu_e83539ab_315814cuda3std6ranges3__45__cpo9iter_moveE - _ZN40_INTERNAL_b73a74e3_4_k_cu_e83539ab_315814cuda3std3__48in_placeE)
_ZN40_INTERNAL_b73a74e3_4_k_cu_e83539ab_315814cuda3std3__48in_placeE:
	.zero		1
	.type		_ZN40_INTERNAL_b73a74e3_4_k_cu_e83539ab_315814cuda3std6ranges3__45__cpo9iter_moveE,@object
	.size		_ZN40_INTERNAL_b73a74e3_4_k_cu_e83539ab_315814cuda3std6ranges3__45__cpo9iter_moveE,(_ZN40_INTERNAL_b73a74e3_4_k_cu_e83539ab_315814cuda3std3__45__cpo5beginE - _ZN40_INTERNAL_b73a74e3_4_k_cu_e83539ab_315814cuda3std6ranges3__45__cpo9iter_moveE)
_ZN40_INTERNAL_b73a74e3_4_k_cu_e83539ab_315814cuda3std6ranges3__45__cpo9iter_moveE:
	.zero		1
	.type		_ZN40_INTERNAL_b73a74e3_4_k_cu_e83539ab_315814cuda3std3__45__cpo5beginE,@object
	.size		_ZN40_INTERNAL_b73a74e3_4_k_cu_e83539ab_315814cuda3std3__45__cpo5beginE,(_ZN40_INTERNAL_b73a74e3_4_k_cu_e83539ab_315814cuda3std3__442_GLOBAL__N__b73a74e3_4_k_cu_e83539ab_315816ignoreE - _ZN40_INTERNAL_b73a74e3_4_k_cu_e83539ab_315814cuda3std3__45__cpo5beginE)
_ZN40_INTERNAL_b73a74e3_4_k_cu_e83539ab_315814cuda3std3__45__cpo5beginE:
	.zero		1
	.type		_ZN40_INTERNAL_b73a74e3_4_k_cu_e83539ab_315814cuda3std3__442_GLOBAL__N__b73a74e3_4_k_cu_e83539ab_315816ignoreE,@object
	.size		_ZN40_INTERNAL_b73a74e3_4_k_cu_e83539ab_315814cuda3std3__442_GLOBAL__N__b73a74e3_4_k_cu_e83539ab_315816ignoreE,(_ZN40_INTERNAL_b73a74e3_4_k_cu_e83539ab_315814cute7productE - _ZN40_INTERNAL_b73a74e3_4_k_cu_e83539ab_315814cuda3std3__442_GLOBAL__N__b73a74e3_4_k_cu_e83539ab_315816ignoreE)
_ZN40_INTERNAL_b73a74e3_4_k_cu_e83539ab_315814cuda3std3__442_GLOBAL__N__b73a74e3_4_k_cu_e83539ab_315816ignoreE:
	.zero		1
	.type		_ZN40_INTERNAL_b73a74e3_4_k_cu_e83539ab_315814cute7productE,@object
	.size		_ZN40_INTERNAL_b73a74e3_4_k_cu_e83539ab_315814cute7productE,(_ZN40_INTERNAL_b73a74e3_4_k_cu_e83539ab_315814cuda3std3__45__cpo3endE - _ZN40_INTERNAL_b73a74e3_4_k_cu_e83539ab_315814cute7productE)
_ZN40_INTERNAL_b73a74e3_4_k_cu_e83539ab_315814cute7productE:
	.zero		1
	.type		_ZN40_INTERNAL_b73a74e3_4_k_cu_e83539ab_315814cuda3std3__45__cpo3endE,@object
	.size		_ZN40_INTERNAL_b73a74e3_4_k_cu_e83539ab_315814cuda3std3__45__cpo3endE,(_ZN40_INTERNAL_b73a74e3_4_k_cu_e83539ab_315814cuda3std3__419piecewise_constructE - _ZN40_INTERNAL_b73a74e3_4_k_cu_e83539ab_315814cuda3std3__45__cpo3endE)
_ZN40_INTERNAL_b73a74e3_4_k_cu_e83539ab_315814cuda3std3__45__cpo3endE:
	.zero		1
	.type		_ZN40_INTERNAL_b73a74e3_4_k_cu_e83539ab_315814cuda3std3__419piecewise_constructE,@object
	.size		_ZN40_INTERNAL_b73a74e3_4_k_cu_e83539ab_315814cuda3std3__419piecewise_constructE,(_ZN40_INTERNAL_b73a74e3_4_k_cu_e83539ab_315814cuda3std3__45__cpo4cendE - _ZN40_INTERNAL_b73a74e3_4_k_cu_e83539ab_315814cuda3std3__419piecewise_constructE)
_ZN40_INTERNAL_b73a74e3_4_k_cu_e83539ab_315814cuda3std3__419piecewise_constructE:
	.zero		1
	.type		_ZN40_INTERNAL_b73a74e3_4_k_cu_e83539ab_315814cuda3std3__45__cpo4cendE,@object
	.size		_ZN40_INTERNAL_b73a74e3_4_k_cu_e83539ab_315814cuda3std3__45__cpo4cendE,(_ZN40_INTERNAL_b73a74e3_4_k_cu_e83539ab_315814cuda3std6ranges3__45__cpo4swapE - _ZN40_INTERNAL_b73a74e3_4_k_cu_e83539ab_315814cuda3std3__45__cpo4cendE)
_ZN40_INTERNAL_b73a74e3_4_k_cu_e83539ab_315814cuda3std3__45__cpo4cendE:
	.zero		1
	.type		_ZN40_INTERNAL_b73a74e3_4_k_cu_e83539ab_315814cuda3std6ranges3__45__cpo4swapE,@object
	.size		_ZN40_INTERNAL_b73a74e3_4_k_cu_e83539ab_315814cuda3std6ranges3__45__cpo4swapE,(.L_11 - _ZN40_INTERNAL_b73a74e3_4_k_cu_e83539ab_315814cuda3std6ranges3__45__cpo4swapE)
_ZN40_INTERNAL_b73a74e3_4_k_cu_e83539ab_315814cuda3std6ranges3__45__cpo4swapE:
	.zero		1
.L_11:


//--------------------- .nv.constant0._ZN7cutlass13device_kernelINS_4gemm6kernel13GemmUniversalIN4cute5tupleIJiiiiEEENS1_10collective13CollectiveMmaINS1_35MainloopSm100TmaUmmaWarpSpecializedILi10ELi2ELi4ENS5_IJNS4_1CILi1EEENSA_ILi8EEESB_EEEEENS5_IJNSA_ILi64EEENSA_ILi256EEESF_EEENS_12float_e4m3_tENS5_IJlSB_lEEESI_SJ_NS4_8TiledMMAINS4_8MMA_AtomIJNS4_10MMA_TraitsINS4_19SM100_MMA_F8F6F4_SSEJSI_SI_fSF_SG_NS4_17integral_constantINS4_4UMMA5MajorELSQ_0EEESR_NSO_INSP_7ScaleInELSS_0EEEST_EEEEEENS4_6LayoutINS5_IJSB_SB_SB_EEENS5_IJNSA_ILi0EEESY_SY_EEEEENS5_IJNS4_10UnderscoreES11_S11_EEEEENS4_23SM90_TMA_LOAD_MULTICASTENS4_14ComposedLayoutINS4_7SwizzleILi2ELi4ELi3EEENS4_18smem_ptr_flag_bitsILi8EEENSW_INS5_IJSC_SF_EEENS5_IJSF_SB_EEEEEEEvNS4_8identityENS4_13SM90_TMA_LOADES1D_vS1E_EENS_8epilogue10collective18CollectiveEpilogueINS1H_23Sm100TmaWarpSpecializedILi4ELi2ELi32ELb0ELb0EEEJSH_NS5_IJNSW_ISF_SB_EES1M_EEESI_SJ_SI_SJ_NS1H_6fusion15FusionCallbacksIS1L_NS1O_17LinearCombinationISI_fSI_fLNS_15FloatRoundStyleE2EEESH_S1N_JEEENS4_5SM1004TMEM4LOAD26SM100_TMEM_LOAD_16dp32b32xES1F_S1D_NS4_39AutoVectorizingCopyWithAssumedAlignmentILi128EEENS4_14SM90_TMA_STOREES1D_S1Z_S1Z_EEEvvEEEEvNT_6ParamsE --------------------------
	.section	.nv.constant0._ZN7cutlass13device_kernelINS_4gemm6kernel13GemmUniversalIN4cute5tupleIJiiiiEEENS1_10collective13CollectiveMmaINS1_35MainloopSm100TmaUmmaWarpSpecializedILi10ELi2ELi4ENS5_IJNS4_1CILi1EEENSA_ILi8EEESB_EEEEENS5_IJNSA_ILi64EEENSA_ILi256EEESF_EEENS_12float_e4m3_tENS5_IJlSB_lEEESI_SJ_NS4_8TiledMMAINS4_8MMA_AtomIJNS4_10MMA_TraitsINS4_19SM100_MMA_F8F6F4_SSEJSI_SI_fSF_SG_NS4_17integral_constantINS4_4UMMA5MajorELSQ_0EEESR_NSO_INSP_7ScaleInELSS_0EEEST_EEEEEENS4_6LayoutINS5_IJSB_SB_SB_EEENS5_IJNSA_ILi0EEESY_SY_EEEEENS5_IJNS4_10UnderscoreES11_S11_EEEEENS4_23SM90_TMA_LOAD_MULTICASTENS4_14ComposedLayoutINS4_7SwizzleILi2ELi4ELi3EEENS4_18smem_ptr_flag_bitsILi8EEENSW_INS5_IJSC_SF_EEENS5_IJSF_SB_EEEEEEEvNS4_8identityENS4_13SM90_TMA_LOADES1D_vS1E_EENS_8epilogue10collective18CollectiveEpilogueINS1H_23Sm100TmaWarpSpecializedILi4ELi2ELi32ELb0ELb0EEEJSH_NS5_IJNSW_ISF_SB_EES1M_EEESI_SJ_SI_SJ_NS1H_6fusion15FusionCallbacksIS1L_NS1O_17LinearCombinationISI_fSI_fLNS_15FloatRoundStyleE2EEESH_S1N_JEEENS4_5SM1004TMEM4LOAD26SM100_TMEM_LOAD_16dp32b32xES1F_S1D_NS4_39AutoVectorizingCopyWithAssumedAlignmentILi128EEENS4_14SM90_TMA_STOREES1D_S1Z_S1Z_EEEvvEEEEvNT_6ParamsE,"a",@progbits
	.sectionflags	@""
	.align	4
.nv.constant0._ZN7cutlass13device_kernelINS_4gemm6kernel13GemmUniversalIN4cute5tupleIJiiiiEEENS1_10collective13CollectiveMmaINS1_35MainloopSm100TmaUmmaWarpSpecializedILi10ELi2ELi4ENS5_IJNS4_1CILi1EEENSA_ILi8EEESB_EEEEENS5_IJNSA_ILi64EEENSA_ILi256EEESF_EEENS_12float_e4m3_tENS5_IJlSB_lEEESI_SJ_NS4_8TiledMMAINS4_8MMA_AtomIJNS4_10MMA_TraitsINS4_19SM100_MMA_F8F6F4_SSEJSI_SI_fSF_SG_NS4_17integral_constantINS4_4UMMA5MajorELSQ_0EEESR_NSO_INSP_7ScaleInELSS_0EEEST_EEEEEENS4_6LayoutINS5_IJSB_SB_SB_EEENS5_IJNSA_ILi0EEESY_SY_EEEEENS5_IJNS4_10UnderscoreES11_S11_EEEEENS4_23SM90_TMA_LOAD_MULTICASTENS4_14ComposedLayoutINS4_7SwizzleILi2ELi4ELi3EEENS4_18smem_ptr_flag_bitsILi8EEENSW_INS5_IJSC_SF_EEENS5_IJSF_SB_EEEEEEEvNS4_8identityENS4_13SM90_TMA_LOADES1D_vS1E_EENS_8epilogue10collective18CollectiveEpilogueINS1H_23Sm100TmaWarpSpecializedILi4ELi2ELi32ELb0ELb0EEEJSH_NS5_IJNSW_ISF_SB_EES1M_EEESI_SJ_SI_SJ_NS1H_6fusion15FusionCallbacksIS1L_NS1O_17LinearCombinationISI_fSI_fLNS_15FloatRoundStyleE2EEESH_S1N_JEEENS4_5SM1004TMEM4LOAD26SM100_TMEM_LOAD_16dp32b32xES1F_S1D_NS4_39AutoVectorizingCopyWithAssumedAlignmentILi128EEENS4_14SM90_TMA_STOREES1D_S1Z_S1Z_EEEvvEEEEvNT_6ParamsE:
	.zero		2944


//--------------------- SYMBOLS --------------------------

	.type		.nv.reservedSmem.offset0,@object
	.size		.nv.reservedSmem.offset0,0x4
	.type		.nv.reservedSmem.cap,@object
	.size		.nv.reservedSmem.cap,0x4
	.type		__assertfail,@function
